//
// Generated by NVIDIA NVVM Compiler
//
// Compiler Build ID: CL-36424714
// Cuda compilation tools, release 13.0, V13.0.88
// Based on NVVM 20.0.0
//

.version 9.0
.target sm_100
.address_size 64

	// .globl	_Z22kernel_dynamic_chain16PjS_S_ij

.visible .entry _Z22kernel_dynamic_chain16PjS_S_ij(
	.param .u64 .ptr .align 1 _Z22kernel_dynamic_chain16PjS_S_ij_param_0,
	.param .u64 .ptr .align 1 _Z22kernel_dynamic_chain16PjS_S_ij_param_1,
	.param .u64 .ptr .align 1 _Z22kernel_dynamic_chain16PjS_S_ij_param_2,
	.param .u32 _Z22kernel_dynamic_chain16PjS_S_ij_param_3,
	.param .u32 _Z22kernel_dynamic_chain16PjS_S_ij_param_4
)
{
	.reg .pred 	%p<18>;
	.reg .b32 	%r<57>;
	.reg .b64 	%rd<110>;

	ld.param.u64 	%rd67, [_Z22kernel_dynamic_chain16PjS_S_ij_param_0];
	ld.param.u64 	%rd68, [_Z22kernel_dynamic_chain16PjS_S_ij_param_1];
	ld.param.u64 	%rd69, [_Z22kernel_dynamic_chain16PjS_S_ij_param_2];
	ld.param.u32 	%r3, [_Z22kernel_dynamic_chain16PjS_S_ij_param_3];
	ld.param.u32 	%r2, [_Z22kernel_dynamic_chain16PjS_S_ij_param_4];
	mov.u32 	%r4, %ctaid.x;
	mov.u32 	%r5, %ntid.x;
	mov.u32 	%r6, %tid.x;
	mad.lo.s32 	%r1, %r4, %r5, %r6;
	setp.ge.s32 	%p1, %r1, %r3;
	@%p1 bra 	$L__BB0_50;
	cvta.to.global.u64 	%rd70, %rd67;
	cvta.to.global.u64 	%rd71, %rd68;
	mul.wide.s32 	%rd72, %r1, 4;
	add.s64 	%rd73, %rd70, %rd72;
	ld.global.u32 	%r7, [%rd73];
	add.s64 	%rd74, %rd71, %rd72;
	ld.global.u32 	%r8, [%rd74];
	cvt.u64.u32 	%rd1, %r8;
	mul.wide.u32 	%rd2, %r8, %r7;
	cvt.u64.u32 	%rd3, %r2;
	and.b64  	%rd75, %rd2, -4294967296;
	setp.ne.s64 	%p2, %rd75, 0;
	@%p2 bra 	$L__BB0_3;
	cvt.u32.u64 	%r9, %rd3;
	cvt.u32.u64 	%r10, %rd2;
	rem.u32 	%r11, %r10, %r9;
	cvt.u64.u32 	%rd94, %r11;
	bra.uni 	$L__BB0_4;
$L__BB0_3:
	rem.u64 	%rd94, %rd2, %rd3;
$L__BB0_4:
	mul.lo.s64 	%rd7, %rd94, %rd1;
	and.b64  	%rd76, %rd7, -4294967296;
	setp.ne.s64 	%p3, %rd76, 0;
	@%p3 bra 	$L__BB0_6;
	cvt.u32.u64 	%r12, %rd3;
	cvt.u32.u64 	%r13, %rd7;
	rem.u32 	%r14, %r13, %r12;
	cvt.u64.u32 	%rd95, %r14;
	bra.uni 	$L__BB0_7;
$L__BB0_6:
	rem.u64 	%rd95, %rd7, %rd3;
$L__BB0_7:
	mul.lo.s64 	%rd11, %rd95, %rd1;
	and.b64  	%rd77, %rd11, -4294967296;
	setp.ne.s64 	%p4, %rd77, 0;
	@%p4 bra 	$L__BB0_9;
	cvt.u32.u64 	%r15, %rd3;
	cvt.u32.u64 	%r16, %rd11;
	rem.u32 	%r17, %r16, %r15;
	cvt.u64.u32 	%rd96, %r17;
	bra.uni 	$L__BB0_10;
$L__BB0_9:
	rem.u64 	%rd96, %rd11, %rd3;
$L__BB0_10:
	mul.lo.s64 	%rd15, %rd96, %rd1;
	and.b64  	%rd78, %rd15, -4294967296;
	setp.ne.s64 	%p5, %rd78, 0;
	@%p5 bra 	$L__BB0_12;
	cvt.u32.u64 	%r18, %rd3;
	cvt.u32.u64 	%r19, %rd15;
	rem.u32 	%r20, %r19, %r18;
	cvt.u64.u32 	%rd97, %r20;
	bra.uni 	$L__BB0_13;
$L__BB0_12:
	rem.u64 	%rd97, %rd15, %rd3;
$L__BB0_13:
	mul.lo.s64 	%rd19, %rd97, %rd1;
	and.b64  	%rd79, %rd19, -4294967296;
	setp.ne.s64 	%p6, %rd79, 0;
	@%p6 bra 	$L__BB0_15;
	cvt.u32.u64 	%r21, %rd3;
	cvt.u32.u64 	%r22, %rd19;
	rem.u32 	%r23, %r22, %r21;
	cvt.u64.u32 	%rd98, %r23;
	bra.uni 	$L__BB0_16;
$L__BB0_15:
	rem.u64 	%rd98, %rd19, %rd3;
$L__BB0_16:
	mul.lo.s64 	%rd23, %rd98, %rd1;
	and.b64  	%rd80, %rd23, -4294967296;
	setp.ne.s64 	%p7, %rd80, 0;
	@%p7 bra 	$L__BB0_18;
	cvt.u32.u64 	%r24, %rd3;
	cvt.u32.u64 	%r25, %rd23;
	rem.u32 	%r26, %r25, %r24;
	cvt.u64.u32 	%rd99, %r26;
	bra.uni 	$L__BB0_19;
$L__BB0_18:
	rem.u64 	%rd99, %rd23, %rd3;
$L__BB0_19:
	mul.lo.s64 	%rd27, %rd99, %rd1;
	and.b64  	%rd81, %rd27, -4294967296;
	setp.ne.s64 	%p8, %rd81, 0;
	@%p8 bra 	$L__BB0_21;
	cvt.u32.u64 	%r27, %rd3;
	cvt.u32.u64 	%r28, %rd27;
	rem.u32 	%r29, %r28, %r27;
	cvt.u64.u32 	%rd100, %r29;
	bra.uni 	$L__BB0_22;
$L__BB0_21:
	rem.u64 	%rd100, %rd27, %rd3;
$L__BB0_22:
	mul.lo.s64 	%rd31, %rd100, %rd1;
	and.b64  	%rd82, %rd31, -4294967296;
	setp.ne.s64 	%p9, %rd82, 0;
	@%p9 bra 	$L__BB0_24;
	cvt.u32.u64 	%r30, %rd3;
	cvt.u32.u64 	%r31, %rd31;
	rem.u32 	%r32, %r31, %r30;
	cvt.u64.u32 	%rd101, %r32;
	bra.uni 	$L__BB0_25;
$L__BB0_24:
	rem.u64 	%rd101, %rd31, %rd3;
$L__BB0_25:
	mul.lo.s64 	%rd35, %rd101, %rd1;
	and.b64  	%rd83, %rd35, -4294967296;
	setp.ne.s64 	%p10, %rd83, 0;
	@%p10 bra 	$L__BB0_27;
	cvt.u32.u64 	%r33, %rd3;
	cvt.u32.u64 	%r34, %rd35;
	rem.u32 	%r35, %r34, %r33;
	cvt.u64.u32 	%rd102, %r35;
	bra.uni 	$L__BB0_28;
$L__BB0_27:
	rem.u64 	%rd102, %rd35, %rd3;
$L__BB0_28:
	mul.lo.s64 	%rd39, %rd102, %rd1;
	and.b64  	%rd84, %rd39, -4294967296;
	setp.ne.s64 	%p11, %rd84, 0;
	@%p11 bra 	$L__BB0_30;
	cvt.u32.u64 	%r36, %rd3;
	cvt.u32.u64 	%r37, %rd39;
	rem.u32 	%r38, %r37, %r36;
	cvt.u64.u32 	%rd103, %r38;
	bra.uni 	$L__BB0_31;
$L__BB0_30:
	rem.u64 	%rd103, %rd39, %rd3;
$L__BB0_31:
	mul.lo.s64 	%rd43, %rd103, %rd1;
	and.b64  	%rd85, %rd43, -4294967296;
	setp.ne.s64 	%p12, %rd85, 0;
	@%p12 bra 	$L__BB0_33;
	cvt.u32.u64 	%r39, %rd3;
	cvt.u32.u64 	%r40, %rd43;
	rem.u32 	%r41, %r40, %r39;
	cvt.u64.u32 	%rd104, %r41;
	bra.uni 	$L__BB0_34;
$L__BB0_33:
	rem.u64 	%rd104, %rd43, %rd3;
$L__BB0_34:
	mul.lo.s64 	%rd47, %rd104, %rd1;
	and.b64  	%rd86, %rd47, -4294967296;
	setp.ne.s64 	%p13, %rd86, 0;
	@%p13 bra 	$L__BB0_36;
	cvt.u32.u64 	%r42, %rd3;
	cvt.u32.u64 	%r43, %rd47;
	rem.u32 	%r44, %r43, %r42;
	cvt.u64.u32 	%rd105, %r44;
	bra.uni 	$L__BB0_37;
$L__BB0_36:
	rem.u64 	%rd105, %rd47, %rd3;
$L__BB0_37:
	mul.lo.s64 	%rd51, %rd105, %rd1;
	and.b64  	%rd87, %rd51, -4294967296;
	setp.ne.s64 	%p14, %rd87, 0;
	@%p14 bra 	$L__BB0_39;
	cvt.u32.u64 	%r45, %rd3;
	cvt.u32.u64 	%r46, %rd51;
	rem.u32 	%r47, %r46, %r45;
	cvt.u64.u32 	%rd106, %r47;
	bra.uni 	$L__BB0_40;
$L__BB0_39:
	rem.u64 	%rd106, %rd51, %rd3;
$L__BB0_40:
	mul.lo.s64 	%rd55, %rd106, %rd1;
	and.b64  	%rd88, %rd55, -4294967296;
	setp.ne.s64 	%p15, %rd88, 0;
	@%p15 bra 	$L__BB0_42;
	cvt.u32.u64 	%r48, %rd3;
	cvt.u32.u64 	%r49, %rd55;
	rem.u32 	%r50, %r49, %r48;
	cvt.u64.u32 	%rd107, %r50;
	bra.uni 	$L__BB0_43;
$L__BB0_42:
	rem.u64 	%rd107, %rd55, %rd3;
$L__BB0_43:
	mul.lo.s64 	%rd59, %rd107, %rd1;
	and.b64  	%rd89, %rd59, -4294967296;
	setp.ne.s64 	%p16, %rd89, 0;
	@%p16 bra 	$L__BB0_45;
	cvt.u32.u64 	%r51, %rd3;
	cvt.u32.u64 	%r52, %rd59;
	rem.u32 	%r53, %r52, %r51;
	cvt.u64.u32 	%rd108, %r53;
	bra.uni 	$L__BB0_46;
$L__BB0_45:
	rem.u64 	%rd108, %rd59, %rd3;
$L__BB0_46:
	mul.lo.s64 	%rd63, %rd108, %rd1;
	and.b64  	%rd90, %rd63, -4294967296;
	setp.ne.s64 	%p17, %rd90, 0;
	@%p17 bra 	$L__BB0_48;
	cvt.u32.u64 	%r54, %rd3;
	cvt.u32.u64 	%r55, %rd63;
	rem.u32 	%r56, %r55, %r54;
	cvt.u64.u32 	%rd109, %r56;
	bra.uni 	$L__BB0_49;
$L__BB0_48:
	rem.u64 	%rd109, %rd63, %rd3;
$L__BB0_49:
	cvta.to.global.u64 	%rd91, %rd69;
	add.s64 	%rd93, %rd91, %rd72;
	st.global.u32 	[%rd93], %rd109;
$L__BB0_50:
	ret;

}
	// .globl	_Z22kernel_barrett_chain16ILj268369921EEvPjS0_S0_i
.visible .entry _Z22kernel_barrett_chain16ILj268369921EEvPjS0_S0_i(
	.param .u64 .ptr .align 1 _Z22kernel_barrett_chain16ILj268369921EEvPjS0_S0_i_param_0,
	.param .u64 .ptr .align 1 _Z22kernel_barrett_chain16ILj268369921EEvPjS0_S0_i_param_1,
	.param .u64 .ptr .align 1 _Z22kernel_barrett_chain16ILj268369921EEvPjS0_S0_i_param_2,
	.param .u32 _Z22kernel_barrett_chain16ILj268369921EEvPjS0_S0_i_param_3
)
{
	.reg .pred 	%p<2>;
	.reg .b32 	%r<8>;
	.reg .b64 	%rd<95>;

	ld.param.u64 	%rd1, [_Z22kernel_barrett_chain16ILj268369921EEvPjS0_S0_i_param_0];
	ld.param.u64 	%rd2, [_Z22kernel_barrett_chain16ILj268369921EEvPjS0_S0_i_param_1];
	ld.param.u64 	%rd3, [_Z22kernel_barrett_chain16ILj268369921EEvPjS0_S0_i_param_2];
	ld.param.u32 	%r2, [_Z22kernel_barrett_chain16ILj268369921EEvPjS0_S0_i_param_3];
	mov.u32 	%r3, %ctaid.x;
	mov.u32 	%r4, %ntid.x;
	mov.u32 	%r5, %tid.x;
	mad.lo.s32 	%r1, %r3, %r4, %r5;
	setp.ge.s32 	%p1, %r1, %r2;
	@%p1 bra 	$L__BB1_2;
	cvta.to.global.u64 	%rd4, %rd1;
	cvta.to.global.u64 	%rd5, %rd2;
	cvta.to.global.u64 	%rd6, %rd3;
	mul.wide.s32 	%rd7, %r1, 4;
	add.s64 	%rd8, %rd4, %rd7;
	ld.global.u32 	%r6, [%rd8];
	add.s64 	%rd9, %rd5, %rd7;
	ld.global.u32 	%r7, [%rd9];
	cvt.u64.u32 	%rd10, %r7;
	mul.wide.u32 	%rd11, %r7, %r6;
	mul.hi.u64 	%rd12, %rd11, 4504630654456077;
	sub.s64 	%rd13, %rd11, %rd12;
	shr.u64 	%rd14, %rd13, 1;
	add.s64 	%rd15, %rd14, %rd12;
	shr.u64 	%rd16, %rd15, 27;
	mul.lo.s64 	%rd17, %rd16, 268369921;
	sub.s64 	%rd18, %rd11, %rd17;
	mul.lo.s64 	%rd19, %rd18, %rd10;
	mul.hi.u64 	%rd20, %rd19, 1153203044022750481;
	shr.u64 	%rd21, %rd20, 24;
	mul.lo.s64 	%rd22, %rd21, 268369921;
	sub.s64 	%rd23, %rd19, %rd22;
	mul.lo.s64 	%rd24, %rd23, %rd10;
	mul.hi.u64 	%rd25, %rd24, 1153203044022750481;
	shr.u64 	%rd26, %rd25, 24;
	mul.lo.s64 	%rd27, %rd26, 268369921;
	sub.s64 	%rd28, %rd24, %rd27;
	mul.lo.s64 	%rd29, %rd28, %rd10;
	mul.hi.u64 	%rd30, %rd29, 1153203044022750481;
	shr.u64 	%rd31, %rd30, 24;
	mul.lo.s64 	%rd32, %rd31, 268369921;
	sub.s64 	%rd33, %rd29, %rd32;
	mul.lo.s64 	%rd34, %rd33, %rd10;
	mul.hi.u64 	%rd35, %rd34, 1153203044022750481;
	shr.u64 	%rd36, %rd35, 24;
	mul.lo.s64 	%rd37, %rd36, 268369921;
	sub.s64 	%rd38, %rd34, %rd37;
	mul.lo.s64 	%rd39, %rd38, %rd10;
	mul.hi.u64 	%rd40, %rd39, 1153203044022750481;
	shr.u64 	%rd41, %rd40, 24;
	mul.lo.s64 	%rd42, %rd41, 268369921;
	sub.s64 	%rd43, %rd39, %rd42;
	mul.lo.s64 	%rd44, %rd43, %rd10;
	mul.hi.u64 	%rd45, %rd44, 1153203044022750481;
	shr.u64 	%rd46, %rd45, 24;
	mul.lo.s64 	%rd47, %rd46, 268369921;
	sub.s64 	%rd48, %rd44, %rd47;
	mul.lo.s64 	%rd49, %rd48, %rd10;
	mul.hi.u64 	%rd50, %rd49, 1153203044022750481;
	shr.u64 	%rd51, %rd50, 24;
	mul.lo.s64 	%rd52, %rd51, 268369921;
	sub.s64 	%rd53, %rd49, %rd52;
	mul.lo.s64 	%rd54, %rd53, %rd10;
	mul.hi.u64 	%rd55, %rd54, 1153203044022750481;
	shr.u64 	%rd56, %rd55, 24;
	mul.lo.s64 	%rd57, %rd56, 268369921;
	sub.s64 	%rd58, %rd54, %rd57;
	mul.lo.s64 	%rd59, %rd58, %rd10;
	mul.hi.u64 	%rd60, %rd59, 1153203044022750481;
	shr.u64 	%rd61, %rd60, 24;
	mul.lo.s64 	%rd62, %rd61, 268369921;
	sub.s64 	%rd63, %rd59, %rd62;
	mul.lo.s64 	%rd64, %rd63, %rd10;
	mul.hi.u64 	%rd65, %rd64, 1153203044022750481;
	shr.u64 	%rd66, %rd65, 24;
	mul.lo.s64 	%rd67, %rd66, 268369921;
	sub.s64 	%rd68, %rd64, %rd67;
	mul.lo.s64 	%rd69, %rd68, %rd10;
	mul.hi.u64 	%rd70, %rd69, 1153203044022750481;
	shr.u64 	%rd71, %rd70, 24;
	mul.lo.s64 	%rd72, %rd71, 268369921;
	sub.s64 	%rd73, %rd69, %rd72;
	mul.lo.s64 	%rd74, %rd73, %rd10;
	mul.hi.u64 	%rd75, %rd74, 1153203044022750481;
	shr.u64 	%rd76, %rd75, 24;
	mul.lo.s64 	%rd77, %rd76, 268369921;
	sub.s64 	%rd78, %rd74, %rd77;
	mul.lo.s64 	%rd79, %rd78, %rd10;
	mul.hi.u64 	%rd80, %rd79, 1153203044022750481;
	shr.u64 	%rd81, %rd80, 24;
	mul.lo.s64 	%rd82, %rd81, 268369921;
	sub.s64 	%rd83, %rd79, %rd82;
	mul.lo.s64 	%rd84, %rd83, %rd10;
	mul.hi.u64 	%rd85, %rd84, 1153203044022750481;
	shr.u64 	%rd86, %rd85, 24;
	mul.lo.s64 	%rd87, %rd86, 268369921;
	sub.s64 	%rd88, %rd84, %rd87;
	mul.lo.s64 	%rd89, %rd88, %rd10;
	mul.hi.u64 	%rd90, %rd89, 1153203044022750481;
	shr.u64 	%rd91, %rd90, 24;
	mul.lo.s64 	%rd92, %rd91, 268369921;
	sub.s64 	%rd93, %rd89, %rd92;
	add.s64 	%rd94, %rd6, %rd7;
	st.global.u32 	[%rd94], %rd93;
$L__BB1_2:
	ret;

}
	// .globl	_Z19kernel_mont_chain16ILj268369921ELj268369919EEvPjS0_S0_i
.visible .entry _Z19kernel_mont_chain16ILj268369921ELj268369919EEvPjS0_S0_i(
	.param .u64 .ptr .align 1 _Z19kernel_mont_chain16ILj268369921ELj268369919EEvPjS0_S0_i_param_0,
	.param .u64 .ptr .align 1 _Z19kernel_mont_chain16ILj268369921ELj268369919EEvPjS0_S0_i_param_1,
	.param .u64 .ptr .align 1 _Z19kernel_mont_chain16ILj268369921ELj268369919EEvPjS0_S0_i_param_2,
	.param .u32 _Z19kernel_mont_chain16ILj268369921ELj268369919EEvPjS0_S0_i_param_3
)
{
	.reg .pred 	%p<18>;
	.reg .b32 	%r<11>;
	.reg .b64 	%rd<136>;

	ld.param.u64 	%rd1, [_Z19kernel_mont_chain16ILj268369921ELj268369919EEvPjS0_S0_i_param_0];
	ld.param.u64 	%rd2, [_Z19kernel_mont_chain16ILj268369921ELj268369919EEvPjS0_S0_i_param_1];
	ld.param.u64 	%rd3, [_Z19kernel_mont_chain16ILj268369921ELj268369919EEvPjS0_S0_i_param_2];
	ld.param.u32 	%r2, [_Z19kernel_mont_chain16ILj268369921ELj268369919EEvPjS0_S0_i_param_3];
	mov.u32 	%r3, %ctaid.x;
	mov.u32 	%r4, %ntid.x;
	mov.u32 	%r5, %tid.x;
	mad.lo.s32 	%r1, %r3, %r4, %r5;
	setp.ge.s32 	%p1, %r1, %r2;
	@%p1 bra 	$L__BB2_2;
	cvta.to.global.u64 	%rd4, %rd1;
	cvta.to.global.u64 	%rd5, %rd2;
	cvta.to.global.u64 	%rd6, %rd3;
	mul.wide.s32 	%rd7, %r1, 4;
	add.s64 	%rd8, %rd4, %rd7;
	ld.global.u32 	%r6, [%rd8];
	add.s64 	%rd9, %rd5, %rd7;
	ld.global.u32 	%r7, [%rd9];
	cvt.u64.u32 	%rd10, %r7;
	mul.wide.u32 	%rd11, %r7, %r6;
	mul.lo.s64 	%rd12, %rd11, 268369919;
	and.b64  	%rd13, %rd12, 4294967295;
	mad.lo.s64 	%rd14, %rd13, 268369921, %rd11;
	shr.u64 	%rd15, %rd14, 32;
	setp.gt.u64 	%p2, %rd14, 1152640033925103615;
	add.s64 	%rd16, %rd15, 4026597375;
	and.b64  	%rd17, %rd16, 4294967295;
	selp.b64 	%rd18, %rd17, %rd15, %p2;
	mul.lo.s64 	%rd19, %rd18, %rd10;
	mul.lo.s64 	%rd20, %rd19, 268369919;
	and.b64  	%rd21, %rd20, 4294967295;
	mad.lo.s64 	%rd22, %rd21, 268369921, %rd19;
	shr.u64 	%rd23, %rd22, 32;
	setp.gt.u64 	%p3, %rd22, 1152640033925103615;
	add.s64 	%rd24, %rd23, 4026597375;
	and.b64  	%rd25, %rd24, 4294967295;
	selp.b64 	%rd26, %rd25, %rd23, %p3;
	mul.lo.s64 	%rd27, %rd26, %rd10;
	mul.lo.s64 	%rd28, %rd27, 268369919;
	and.b64  	%rd29, %rd28, 4294967295;
	mad.lo.s64 	%rd30, %rd29, 268369921, %rd27;
	shr.u64 	%rd31, %rd30, 32;
	setp.gt.u64 	%p4, %rd30, 1152640033925103615;
	add.s64 	%rd32, %rd31, 4026597375;
	and.b64  	%rd33, %rd32, 4294967295;
	selp.b64 	%rd34, %rd33, %rd31, %p4;
	mul.lo.s64 	%rd35, %rd34, %rd10;
	mul.lo.s64 	%rd36, %rd35, 268369919;
	and.b64  	%rd37, %rd36, 4294967295;
	mad.lo.s64 	%rd38, %rd37, 268369921, %rd35;
	shr.u64 	%rd39, %rd38, 32;
	setp.gt.u64 	%p5, %rd38, 1152640033925103615;
	add.s64 	%rd40, %rd39, 4026597375;
	and.b64  	%rd41, %rd40, 4294967295;
	selp.b64 	%rd42, %rd41, %rd39, %p5;
	mul.lo.s64 	%rd43, %rd42, %rd10;
	mul.lo.s64 	%rd44, %rd43, 268369919;
	and.b64  	%rd45, %rd44, 4294967295;
	mad.lo.s64 	%rd46, %rd45, 268369921, %rd43;
	shr.u64 	%rd47, %rd46, 32;
	setp.gt.u64 	%p6, %rd46, 1152640033925103615;
	add.s64 	%rd48, %rd47, 4026597375;
	and.b64  	%rd49, %rd48, 4294967295;
	selp.b64 	%rd50, %rd49, %rd47, %p6;
	mul.lo.s64 	%rd51, %rd50, %rd10;
	mul.lo.s64 	%rd52, %rd51, 268369919;
	and.b64  	%rd53, %rd52, 4294967295;
	mad.lo.s64 	%rd54, %rd53, 268369921, %rd51;
	shr.u64 	%rd55, %rd54, 32;
	setp.gt.u64 	%p7, %rd54, 1152640033925103615;
	add.s64 	%rd56, %rd55, 4026597375;
	and.b64  	%rd57, %rd56, 4294967295;
	selp.b64 	%rd58, %rd57, %rd55, %p7;
	mul.lo.s64 	%rd59, %rd58, %rd10;
	mul.lo.s64 	%rd60, %rd59, 268369919;
	and.b64  	%rd61, %rd60, 4294967295;
	mad.lo.s64 	%rd62, %rd61, 268369921, %rd59;
	shr.u64 	%rd63, %rd62, 32;
	setp.gt.u64 	%p8, %rd62, 1152640033925103615;
	add.s64 	%rd64, %rd63, 4026597375;
	and.b64  	%rd65, %rd64, 4294967295;
	selp.b64 	%rd66, %rd65, %rd63, %p8;
	mul.lo.s64 	%rd67, %rd66, %rd10;
	mul.lo.s64 	%rd68, %rd67, 268369919;
	and.b64  	%rd69, %rd68, 4294967295;
	mad.lo.s64 	%rd70, %rd69, 268369921, %rd67;
	shr.u64 	%rd71, %rd70, 32;
	setp.gt.u64 	%p9, %rd70, 1152640033925103615;
	add.s64 	%rd72, %rd71, 4026597375;
	and.b64  	%rd73, %rd72, 4294967295;
	selp.b64 	%rd74, %rd73, %rd71, %p9;
	mul.lo.s64 	%rd75, %rd74, %rd10;
	mul.lo.s64 	%rd76, %rd75, 268369919;
	and.b64  	%rd77, %rd76, 4294967295;
	mad.lo.s64 	%rd78, %rd77, 268369921, %rd75;
	shr.u64 	%rd79, %rd78, 32;
	setp.gt.u64 	%p10, %rd78, 1152640033925103615;
	add.s64 	%rd80, %rd79, 4026597375;
	and.b64  	%rd81, %rd80, 4294967295;
	selp.b64 	%rd82, %rd81, %rd79, %p10;
	mul.lo.s64 	%rd83, %rd82, %rd10;
	mul.lo.s64 	%rd84, %rd83, 268369919;
	and.b64  	%rd85, %rd84, 4294967295;
	mad.lo.s64 	%rd86, %rd85, 268369921, %rd83;
	shr.u64 	%rd87, %rd86, 32;
	setp.gt.u64 	%p11, %rd86, 1152640033925103615;
	add.s64 	%rd88, %rd87, 4026597375;
	and.b64  	%rd89, %rd88, 4294967295;
	selp.b64 	%rd90, %rd89, %rd87, %p11;
	mul.lo.s64 	%rd91, %rd90, %rd10;
	mul.lo.s64 	%rd92, %rd91, 268369919;
	and.b64  	%rd93, %rd92, 4294967295;
	mad.lo.s64 	%rd94, %rd93, 268369921, %rd91;
	shr.u64 	%rd95, %rd94, 32;
	setp.gt.u64 	%p12, %rd94, 1152640033925103615;
	add.s64 	%rd96, %rd95, 4026597375;
	and.b64  	%rd97, %rd96, 4294967295;
	selp.b64 	%rd98, %rd97, %rd95, %p12;
	mul.lo.s64 	%rd99, %rd98, %rd10;
	mul.lo.s64 	%rd100, %rd99, 268369919;
	and.b64  	%rd101, %rd100, 4294967295;
	mad.lo.s64 	%rd102, %rd101, 268369921, %rd99;
	shr.u64 	%rd103, %rd102, 32;
	setp.gt.u64 	%p13, %rd102, 1152640033925103615;
	add.s64 	%rd104, %rd103, 4026597375;
	and.b64  	%rd105, %rd104, 4294967295;
	selp.b64 	%rd106, %rd105, %rd103, %p13;
	mul.lo.s64 	%rd107, %rd106, %rd10;
	mul.lo.s64 	%rd108, %rd107, 268369919;
	and.b64  	%rd109, %rd108, 4294967295;
	mad.lo.s64 	%rd110, %rd109, 268369921, %rd107;
	shr.u64 	%rd111, %rd110, 32;
	setp.gt.u64 	%p14, %rd110, 1152640033925103615;
	add.s64 	%rd112, %rd111, 4026597375;
	and.b64  	%rd113, %rd112, 4294967295;
	selp.b64 	%rd114, %rd113, %rd111, %p14;
	mul.lo.s64 	%rd115, %rd114, %rd10;
	mul.lo.s64 	%rd116, %rd115, 268369919;
	and.b64  	%rd117, %rd116, 4294967295;
	mad.lo.s64 	%rd118, %rd117, 268369921, %rd115;
	shr.u64 	%rd119, %rd118, 32;
	setp.gt.u64 	%p15, %rd118, 1152640033925103615;
	add.s64 	%rd120, %rd119, 4026597375;
	and.b64  	%rd121, %rd120, 4294967295;
	selp.b64 	%rd122, %rd121, %rd119, %p15;
	mul.lo.s64 	%rd123, %rd122, %rd10;
	mul.lo.s64 	%rd124, %rd123, 268369919;
	and.b64  	%rd125, %rd124, 4294967295;
	mad.lo.s64 	%rd126, %rd125, 268369921, %rd123;
	shr.u64 	%rd127, %rd126, 32;
	setp.gt.u64 	%p16, %rd126, 1152640033925103615;
	add.s64 	%rd128, %rd127, 4026597375;
	and.b64  	%rd129, %rd128, 4294967295;
	selp.b64 	%rd130, %rd129, %rd127, %p16;
	mul.lo.s64 	%rd131, %rd130, %rd10;
	mul.lo.s64 	%rd132, %rd131, 268369919;
	and.b64  	%rd133, %rd132, 4294967295;
	mad.lo.s64 	%rd134, %rd133, 268369921, %rd131;
	{ .reg .b32 tmp; mov.b64 {tmp, %r8}, %rd134; }
	setp.gt.u64 	%p17, %rd134, 1152640033925103615;
	add.s32 	%r9, %r8, -268369921;
	selp.b32 	%r10, %r9, %r8, %p17;
	add.s64 	%rd135, %rd6, %rd7;
	st.global.u32 	[%rd135], %r10;
$L__BB2_2:
	ret;

}
	// .globl	_Z22kernel_barrett_chain16ILj65521EEvPjS0_S0_i
.visible .entry _Z22kernel_barrett_chain16ILj65521EEvPjS0_S0_i(
	.param .u64 .ptr .align 1 _Z22kernel_barrett_chain16ILj65521EEvPjS0_S0_i_param_0,
	.param .u64 .ptr .align 1 _Z22kernel_barrett_chain16ILj65521EEvPjS0_S0_i_param_1,
	.param .u64 .ptr .align 1 _Z22kernel_barrett_chain16ILj65521EEvPjS0_S0_i_param_2,
	.param .u32 _Z22kernel_barrett_chain16ILj65521EEvPjS0_S0_i_param_3
)
{
	.reg .pred 	%p<2>;
	.reg .b32 	%r<8>;
	.reg .b64 	%rd<80>;

	ld.param.u64 	%rd1, [_Z22kernel_barrett_chain16ILj65521EEvPjS0_S0_i_param_0];
	ld.param.u64 	%rd2, [_Z22kernel_barrett_chain16ILj65521EEvPjS0_S0_i_param_1];
	ld.param.u64 	%rd3, [_Z22kernel_barrett_chain16ILj65521EEvPjS0_S0_i_param_2];
	ld.param.u32 	%r2, [_Z22kernel_barrett_chain16ILj65521EEvPjS0_S0_i_param_3];
	mov.u32 	%r3, %ctaid.x;
	mov.u32 	%r4, %ntid.x;
	mov.u32 	%r5, %tid.x;
	mad.lo.s32 	%r1, %r3, %r4, %r5;
	setp.ge.s32 	%p1, %r1, %r2;
	@%p1 bra 	$L__BB3_2;
	cvta.to.global.u64 	%rd4, %rd1;
	cvta.to.global.u64 	%rd5, %rd2;
	cvta.to.global.u64 	%rd6, %rd3;
	mul.wide.s32 	%rd7, %r1, 4;
	add.s64 	%rd8, %rd4, %rd7;
	ld.global.u32 	%r6, [%rd8];
	add.s64 	%rd9, %rd5, %rd7;
	ld.global.u32 	%r7, [%rd9];
	cvt.u64.u32 	%rd10, %r7;
	mul.wide.u32 	%rd11, %r7, %r6;
	mul.hi.u64 	%rd12, %rd11, 4223091239536077;
	sub.s64 	%rd13, %rd11, %rd12;
	shr.u64 	%rd14, %rd13, 1;
	add.s64 	%rd15, %rd14, %rd12;
	shr.u64 	%rd16, %rd15, 15;
	mul.lo.s64 	%rd17, %rd16, 65521;
	sub.s64 	%rd18, %rd11, %rd17;
	mul.lo.s64 	%rd19, %rd18, %rd10;
	mul.hi.u64 	%rd20, %rd19, 281539415969072;
	mul.lo.s64 	%rd21, %rd20, 65521;
	sub.s64 	%rd22, %rd19, %rd21;
	mul.lo.s64 	%rd23, %rd22, %rd10;
	mul.hi.u64 	%rd24, %rd23, 281539415969072;
	mul.lo.s64 	%rd25, %rd24, 65521;
	sub.s64 	%rd26, %rd23, %rd25;
	mul.lo.s64 	%rd27, %rd26, %rd10;
	mul.hi.u64 	%rd28, %rd27, 281539415969072;
	mul.lo.s64 	%rd29, %rd28, 65521;
	sub.s64 	%rd30, %rd27, %rd29;
	mul.lo.s64 	%rd31, %rd30, %rd10;
	mul.hi.u64 	%rd32, %rd31, 281539415969072;
	mul.lo.s64 	%rd33, %rd32, 65521;
	sub.s64 	%rd34, %rd31, %rd33;
	mul.lo.s64 	%rd35, %rd34, %rd10;
	mul.hi.u64 	%rd36, %rd35, 281539415969072;
	mul.lo.s64 	%rd37, %rd36, 65521;
	sub.s64 	%rd38, %rd35, %rd37;
	mul.lo.s64 	%rd39, %rd38, %rd10;
	mul.hi.u64 	%rd40, %rd39, 281539415969072;
	mul.lo.s64 	%rd41, %rd40, 65521;
	sub.s64 	%rd42, %rd39, %rd41;
	mul.lo.s64 	%rd43, %rd42, %rd10;
	mul.hi.u64 	%rd44, %rd43, 281539415969072;
	mul.lo.s64 	%rd45, %rd44, 65521;
	sub.s64 	%rd46, %rd43, %rd45;
	mul.lo.s64 	%rd47, %rd46, %rd10;
	mul.hi.u64 	%rd48, %rd47, 281539415969072;
	mul.lo.s64 	%rd49, %rd48, 65521;
	sub.s64 	%rd50, %rd47, %rd49;
	mul.lo.s64 	%rd51, %rd50, %rd10;
	mul.hi.u64 	%rd52, %rd51, 281539415969072;
	mul.lo.s64 	%rd53, %rd52, 65521;
	sub.s64 	%rd54, %rd51, %rd53;
	mul.lo.s64 	%rd55, %rd54, %rd10;
	mul.hi.u64 	%rd56, %rd55, 281539415969072;
	mul.lo.s64 	%rd57, %rd56, 65521;
	sub.s64 	%rd58, %rd55, %rd57;
	mul.lo.s64 	%rd59, %rd58, %rd10;
	mul.hi.u64 	%rd60, %rd59, 281539415969072;
	mul.lo.s64 	%rd61, %rd60, 65521;
	sub.s64 	%rd62, %rd59, %rd61;
	mul.lo.s64 	%rd63, %rd62, %rd10;
	mul.hi.u64 	%rd64, %rd63, 281539415969072;
	mul.lo.s64 	%rd65, %rd64, 65521;
	sub.s64 	%rd66, %rd63, %rd65;
	mul.lo.s64 	%rd67, %rd66, %rd10;
	mul.hi.u64 	%rd68, %rd67, 281539415969072;
	mul.lo.s64 	%rd69, %rd68, 65521;
	sub.s64 	%rd70, %rd67, %rd69;
	mul.lo.s64 	%rd71, %rd70, %rd10;
	mul.hi.u64 	%rd72, %rd71, 281539415969072;
	mul.lo.s64 	%rd73, %rd72, 65521;
	sub.s64 	%rd74, %rd71, %rd73;
	mul.lo.s64 	%rd75, %rd74, %rd10;
	mul.hi.u64 	%rd76, %rd75, 281539415969072;
	mul.lo.s64 	%rd77, %rd76, 65521;
	sub.s64 	%rd78, %rd75, %rd77;
	add.s64 	%rd79, %rd6, %rd7;
	st.global.u32 	[%rd79], %rd78;
$L__BB3_2:
	ret;

}
	// .globl	_Z19kernel_mont_chain16ILj65521ELj839905007EEvPjS0_S0_i
.visible .entry _Z19kernel_mont_chain16ILj65521ELj839905007EEvPjS0_S0_i(
	.param .u64 .ptr .align 1 _Z19kernel_mont_chain16ILj65521ELj839905007EEvPjS0_S0_i_param_0,
	.param .u64 .ptr .align 1 _Z19kernel_mont_chain16ILj65521ELj839905007EEvPjS0_S0_i_param_1,
	.param .u64 .ptr .align 1 _Z19kernel_mont_chain16ILj65521ELj839905007EEvPjS0_S0_i_param_2,
	.param .u32 _Z19kernel_mont_chain16ILj65521ELj839905007EEvPjS0_S0_i_param_3
)
{
	.reg .pred 	%p<18>;
	.reg .b32 	%r<11>;
	.reg .b64 	%rd<136>;

	ld.param.u64 	%rd1, [_Z19kernel_mont_chain16ILj65521ELj839905007EEvPjS0_S0_i_param_0];
	ld.param.u64 	%rd2, [_Z19kernel_mont_chain16ILj65521ELj839905007EEvPjS0_S0_i_param_1];
	ld.param.u64 	%rd3, [_Z19kernel_mont_chain16ILj65521ELj839905007EEvPjS0_S0_i_param_2];
	ld.param.u32 	%r2, [_Z19kernel_mont_chain16ILj65521ELj839905007EEvPjS0_S0_i_param_3];
	mov.u32 	%r3, %ctaid.x;
	mov.u32 	%r4, %ntid.x;
	mov.u32 	%r5, %tid.x;
	mad.lo.s32 	%r1, %r3, %r4, %r5;
	setp.ge.s32 	%p1, %r1, %r2;
	@%p1 bra 	$L__BB4_2;
	cvta.to.global.u64 	%rd4, %rd1;
	cvta.to.global.u64 	%rd5, %rd2;
	cvta.to.global.u64 	%rd6, %rd3;
	mul.wide.s32 	%rd7, %r1, 4;
	add.s64 	%rd8, %rd4, %rd7;
	ld.global.u32 	%r6, [%rd8];
	add.s64 	%rd9, %rd5, %rd7;
	ld.global.u32 	%r7, [%rd9];
	cvt.u64.u32 	%rd10, %r7;
	mul.wide.u32 	%rd11, %r7, %r6;
	mul.lo.s64 	%rd12, %rd11, 839905007;
	and.b64  	%rd13, %rd12, 4294967295;
	mad.lo.s64 	%rd14, %rd13, 65521, %rd11;
	shr.u64 	%rd15, %rd14, 32;
	setp.gt.u64 	%p2, %rd14, 281410552201215;
	add.s64 	%rd16, %rd15, 4294901775;
	and.b64  	%rd17, %rd16, 4294967295;
	selp.b64 	%rd18, %rd17, %rd15, %p2;
	mul.lo.s64 	%rd19, %rd18, %rd10;
	mul.lo.s64 	%rd20, %rd19, 839905007;
	and.b64  	%rd21, %rd20, 4294967295;
	mad.lo.s64 	%rd22, %rd21, 65521, %rd19;
	shr.u64 	%rd23, %rd22, 32;
	setp.gt.u64 	%p3, %rd22, 281410552201215;
	add.s64 	%rd24, %rd23, 4294901775;
	and.b64  	%rd25, %rd24, 4294967295;
	selp.b64 	%rd26, %rd25, %rd23, %p3;
	mul.lo.s64 	%rd27, %rd26, %rd10;
	mul.lo.s64 	%rd28, %rd27, 839905007;
	and.b64  	%rd29, %rd28, 4294967295;
	mad.lo.s64 	%rd30, %rd29, 65521, %rd27;
	shr.u64 	%rd31, %rd30, 32;
	setp.gt.u64 	%p4, %rd30, 281410552201215;
	add.s64 	%rd32, %rd31, 4294901775;
	and.b64  	%rd33, %rd32, 4294967295;
	selp.b64 	%rd34, %rd33, %rd31, %p4;
	mul.lo.s64 	%rd35, %rd34, %rd10;
	mul.lo.s64 	%rd36, %rd35, 839905007;
	and.b64  	%rd37, %rd36, 4294967295;
	mad.lo.s64 	%rd38, %rd37, 65521, %rd35;
	shr.u64 	%rd39, %rd38, 32;
	setp.gt.u64 	%p5, %rd38, 281410552201215;
	add.s64 	%rd40, %rd39, 4294901775;
	and.b64  	%rd41, %rd40, 4294967295;
	selp.b64 	%rd42, %rd41, %rd39, %p5;
	mul.lo.s64 	%rd43, %rd42, %rd10;
	mul.lo.s64 	%rd44, %rd43, 839905007;
	and.b64  	%rd45, %rd44, 4294967295;
	mad.lo.s64 	%rd46, %rd45, 65521, %rd43;
	shr.u64 	%rd47, %rd46, 32;
	setp.gt.u64 	%p6, %rd46, 281410552201215;
	add.s64 	%rd48, %rd47, 4294901775;
	and.b64  	%rd49, %rd48, 4294967295;
	selp.b64 	%rd50, %rd49, %rd47, %p6;
	mul.lo.s64 	%rd51, %rd50, %rd10;
	mul.lo.s64 	%rd52, %rd51, 839905007;
	and.b64  	%rd53, %rd52, 4294967295;
	mad.lo.s64 	%rd54, %rd53, 65521, %rd51;
	shr.u64 	%rd55, %rd54, 32;
	setp.gt.u64 	%p7, %rd54, 281410552201215;
	add.s64 	%rd56, %rd55, 4294901775;
	and.b64  	%rd57, %rd56, 4294967295;
	selp.b64 	%rd58, %rd57, %rd55, %p7;
	mul.lo.s64 	%rd59, %rd58, %rd10;
	mul.lo.s64 	%rd60, %rd59, 839905007;
	and.b64  	%rd61, %rd60, 4294967295;
	mad.lo.s64 	%rd62, %rd61, 65521, %rd59;
	shr.u64 	%rd63, %rd62, 32;
	setp.gt.u64 	%p8, %rd62, 281410552201215;
	add.s64 	%rd64, %rd63, 4294901775;
	and.b64  	%rd65, %rd64, 4294967295;
	selp.b64 	%rd66, %rd65, %rd63, %p8;
	mul.lo.s64 	%rd67, %rd66, %rd10;
	mul.lo.s64 	%rd68, %rd67, 839905007;
	and.b64  	%rd69, %rd68, 4294967295;
	mad.lo.s64 	%rd70, %rd69, 65521, %rd67;
	shr.u64 	%rd71, %rd70, 32;
	setp.gt.u64 	%p9, %rd70, 281410552201215;
	add.s64 	%rd72, %rd71, 4294901775;
	and.b64  	%rd73, %rd72, 4294967295;
	selp.b64 	%rd74, %rd73, %rd71, %p9;
	mul.lo.s64 	%rd75, %rd74, %rd10;
	mul.lo.s64 	%rd76, %rd75, 839905007;
	and.b64  	%rd77, %rd76, 4294967295;
	mad.lo.s64 	%rd78, %rd77, 65521, %rd75;
	shr.u64 	%rd79, %rd78, 32;
	setp.gt.u64 	%p10, %rd78, 281410552201215;
	add.s64 	%rd80, %rd79, 4294901775;
	and.b64  	%rd81, %rd80, 4294967295;
	selp.b64 	%rd82, %rd81, %rd79, %p10;
	mul.lo.s64 	%rd83, %rd82, %rd10;
	mul.lo.s64 	%rd84, %rd83, 839905007;
	and.b64  	%rd85, %rd84, 4294967295;
	mad.lo.s64 	%rd86, %rd85, 65521, %rd83;
	shr.u64 	%rd87, %rd86, 32;
	setp.gt.u64 	%p11, %rd86, 281410552201215;
	add.s64 	%rd88, %rd87, 4294901775;
	and.b64  	%rd89, %rd88, 4294967295;
	selp.b64 	%rd90, %rd89, %rd87, %p11;
	mul.lo.s64 	%rd91, %rd90, %rd10;
	mul.lo.s64 	%rd92, %rd91, 839905007;
	and.b64  	%rd93, %rd92, 4294967295;
	mad.lo.s64 	%rd94, %rd93, 65521, %rd91;
	shr.u64 	%rd95, %rd94, 32;
	setp.gt.u64 	%p12, %rd94, 281410552201215;
	add.s64 	%rd96, %rd95, 4294901775;
	and.b64  	%rd97, %rd96, 4294967295;
	selp.b64 	%rd98, %rd97, %rd95, %p12;
	mul.lo.s64 	%rd99, %rd98, %rd10;
	mul.lo.s64 	%rd100, %rd99, 839905007;
	and.b64  	%rd101, %rd100, 4294967295;
	mad.lo.s64 	%rd102, %rd101, 65521, %rd99;
	shr.u64 	%rd103, %rd102, 32;
	setp.gt.u64 	%p13, %rd102, 281410552201215;
	add.s64 	%rd104, %rd103, 4294901775;
	and.b64  	%rd105, %rd104, 4294967295;
	selp.b64 	%rd106, %rd105, %rd103, %p13;
	mul.lo.s64 	%rd107, %rd106, %rd10;
	mul.lo.s64 	%rd108, %rd107, 839905007;
	and.b64  	%rd109, %rd108, 4294967295;
	mad.lo.s64 	%rd110, %rd109, 65521, %rd107;
	shr.u64 	%rd111, %rd110, 32;
	setp.gt.u64 	%p14, %rd110, 281410552201215;
	add.s64 	%rd112, %rd111, 4294901775;
	and.b64  	%rd113, %rd112, 4294967295;
	selp.b64 	%rd114, %rd113, %rd111, %p14;
	mul.lo.s64 	%rd115, %rd114, %rd10;
	mul.lo.s64 	%rd116, %rd115, 839905007;
	and.b64  	%rd117, %rd116, 4294967295;
	mad.lo.s64 	%rd118, %rd117, 65521, %rd115;
	shr.u64 	%rd119, %rd118, 32;
	setp.gt.u64 	%p15, %rd118, 281410552201215;
	add.s64 	%rd120, %rd119, 4294901775;
	and.b64  	%rd121, %rd120, 4294967295;
	selp.b64 	%rd122, %rd121, %rd119, %p15;
	mul.lo.s64 	%rd123, %rd122, %rd10;
	mul.lo.s64 	%rd124, %rd123, 839905007;
	and.b64  	%rd125, %rd124, 4294967295;
	mad.lo.s64 	%rd126, %rd125, 65521, %rd123;
	shr.u64 	%rd127, %rd126, 32;
	setp.gt.u64 	%p16, %rd126, 281410552201215;
	add.s64 	%rd128, %rd127, 4294901775;
	and.b64  	%rd129, %rd128, 4294967295;
	selp.b64 	%rd130, %rd129, %rd127, %p16;
	mul.lo.s64 	%rd131, %rd130, %rd10;
	mul.lo.s64 	%rd132, %rd131, 839905007;
	and.b64  	%rd133, %rd132, 4294967295;
	mad.lo.s64 	%rd134, %rd133, 65521, %rd131;
	{ .reg .b32 tmp; mov.b64 {tmp, %r8}, %rd134; }
	setp.gt.u64 	%p17, %rd134, 281410552201215;
	add.s32 	%r9, %r8, -65521;
	selp.b32 	%r10, %r9, %r8, %p17;
	add.s64 	%rd135, %rd6, %rd7;
	st.global.u32 	[%rd135], %r10;
$L__BB4_2:
	ret;

}
	// .globl	_Z22kernel_barrett_chain16ILj1048573EEvPjS0_S0_i
.visible .entry _Z22kernel_barrett_chain16ILj1048573EEvPjS0_S0_i(
	.param .u64 .ptr .align 1 _Z22kernel_barrett_chain16ILj1048573EEvPjS0_S0_i_param_0,
	.param .u64 .ptr .align 1 _Z22kernel_barrett_chain16ILj1048573EEvPjS0_S0_i_param_1,
	.param .u64 .ptr .align 1 _Z22kernel_barrett_chain16ILj1048573EEvPjS0_S0_i_param_2,
	.param .u32 _Z22kernel_barrett_chain16ILj1048573EEvPjS0_S0_i_param_3
)
{
	.reg .pred 	%p<2>;
	.reg .b32 	%r<8>;
	.reg .b64 	%rd<95>;

	ld.param.u64 	%rd1, [_Z22kernel_barrett_chain16ILj1048573EEvPjS0_S0_i_param_0];
	ld.param.u64 	%rd2, [_Z22kernel_barrett_chain16ILj1048573EEvPjS0_S0_i_param_1];
	ld.param.u64 	%rd3, [_Z22kernel_barrett_chain16ILj1048573EEvPjS0_S0_i_param_2];
	ld.param.u32 	%r2, [_Z22kernel_barrett_chain16ILj1048573EEvPjS0_S0_i_param_3];
	mov.u32 	%r3, %ctaid.x;
	mov.u32 	%r4, %ntid.x;
	mov.u32 	%r5, %tid.x;
	mad.lo.s32 	%r1, %r3, %r4, %r5;
	setp.ge.s32 	%p1, %r1, %r2;
	@%p1 bra 	$L__BB5_2;
	cvta.to.global.u64 	%rd4, %rd1;
	cvta.to.global.u64 	%rd5, %rd2;
	cvta.to.global.u64 	%rd6, %rd3;
	mul.wide.s32 	%rd7, %r1, 4;
	add.s64 	%rd8, %rd4, %rd7;
	ld.global.u32 	%r6, [%rd8];
	add.s64 	%rd9, %rd5, %rd7;
	ld.global.u32 	%r7, [%rd9];
	cvt.u64.u32 	%rd10, %r7;
	mul.wide.u32 	%rd11, %r7, %r6;
	mul.hi.u64 	%rd12, %rd11, 52776709128625;
	sub.s64 	%rd13, %rd11, %rd12;
	shr.u64 	%rd14, %rd13, 1;
	add.s64 	%rd15, %rd14, %rd12;
	shr.u64 	%rd16, %rd15, 19;
	mul.lo.s64 	%rd17, %rd16, 1048573;
	sub.s64 	%rd18, %rd11, %rd17;
	mul.lo.s64 	%rd19, %rd18, %rd10;
	mul.hi.u64 	%rd20, %rd19, 4503612512309249;
	shr.u64 	%rd21, %rd20, 8;
	mul.lo.s64 	%rd22, %rd21, 1048573;
	sub.s64 	%rd23, %rd19, %rd22;
	mul.lo.s64 	%rd24, %rd23, %rd10;
	mul.hi.u64 	%rd25, %rd24, 4503612512309249;
	shr.u64 	%rd26, %rd25, 8;
	mul.lo.s64 	%rd27, %rd26, 1048573;
	sub.s64 	%rd28, %rd24, %rd27;
	mul.lo.s64 	%rd29, %rd28, %rd10;
	mul.hi.u64 	%rd30, %rd29, 4503612512309249;
	shr.u64 	%rd31, %rd30, 8;
	mul.lo.s64 	%rd32, %rd31, 1048573;
	sub.s64 	%rd33, %rd29, %rd32;
	mul.lo.s64 	%rd34, %rd33, %rd10;
	mul.hi.u64 	%rd35, %rd34, 4503612512309249;
	shr.u64 	%rd36, %rd35, 8;
	mul.lo.s64 	%rd37, %rd36, 1048573;
	sub.s64 	%rd38, %rd34, %rd37;
	mul.lo.s64 	%rd39, %rd38, %rd10;
	mul.hi.u64 	%rd40, %rd39, 4503612512309249;
	shr.u64 	%rd41, %rd40, 8;
	mul.lo.s64 	%rd42, %rd41, 1048573;
	sub.s64 	%rd43, %rd39, %rd42;
	mul.lo.s64 	%rd44, %rd43, %rd10;
	mul.hi.u64 	%rd45, %rd44, 4503612512309249;
	shr.u64 	%rd46, %rd45, 8;
	mul.lo.s64 	%rd47, %rd46, 1048573;
	sub.s64 	%rd48, %rd44, %rd47;
	mul.lo.s64 	%rd49, %rd48, %rd10;
	mul.hi.u64 	%rd50, %rd49, 4503612512309249;
	shr.u64 	%rd51, %rd50, 8;
	mul.lo.s64 	%rd52, %rd51, 1048573;
	sub.s64 	%rd53, %rd49, %rd52;
	mul.lo.s64 	%rd54, %rd53, %rd10;
	mul.hi.u64 	%rd55, %rd54, 4503612512309249;
	shr.u64 	%rd56, %rd55, 8;
	mul.lo.s64 	%rd57, %rd56, 1048573;
	sub.s64 	%rd58, %rd54, %rd57;
	mul.lo.s64 	%rd59, %rd58, %rd10;
	mul.hi.u64 	%rd60, %rd59, 4503612512309249;
	shr.u64 	%rd61, %rd60, 8;
	mul.lo.s64 	%rd62, %rd61, 1048573;
	sub.s64 	%rd63, %rd59, %rd62;
	mul.lo.s64 	%rd64, %rd63, %rd10;
	mul.hi.u64 	%rd65, %rd64, 4503612512309249;
	shr.u64 	%rd66, %rd65, 8;
	mul.lo.s64 	%rd67, %rd66, 1048573;
	sub.s64 	%rd68, %rd64, %rd67;
	mul.lo.s64 	%rd69, %rd68, %rd10;
	mul.hi.u64 	%rd70, %rd69, 4503612512309249;
	shr.u64 	%rd71, %rd70, 8;
	mul.lo.s64 	%rd72, %rd71, 1048573;
	sub.s64 	%rd73, %rd69, %rd72;
	mul.lo.s64 	%rd74, %rd73, %rd10;
	mul.hi.u64 	%rd75, %rd74, 4503612512309249;
	shr.u64 	%rd76, %rd75, 8;
	mul.lo.s64 	%rd77, %rd76, 1048573;
	sub.s64 	%rd78, %rd74, %rd77;
	mul.lo.s64 	%rd79, %rd78, %rd10;
	mul.hi.u64 	%rd80, %rd79, 4503612512309249;
	shr.u64 	%rd81, %rd80, 8;
	mul.lo.s64 	%rd82, %rd81, 1048573;
	sub.s64 	%rd83, %rd79, %rd82;
	mul.lo.s64 	%rd84, %rd83, %rd10;
	mul.hi.u64 	%rd85, %rd84, 4503612512309249;
	shr.u64 	%rd86, %rd85, 8;
	mul.lo.s64 	%rd87, %rd86, 1048573;
	sub.s64 	%rd88, %rd84, %rd87;
	mul.lo.s64 	%rd89, %rd88, %rd10;
	mul.hi.u64 	%rd90, %rd89, 4503612512309249;
	shr.u64 	%rd91, %rd90, 8;
	mul.lo.s64 	%rd92, %rd91, 1048573;
	sub.s64 	%rd93, %rd89, %rd92;
	add.s64 	%rd94, %rd6, %rd7;
	st.global.u32 	[%rd94], %rd93;
$L__BB5_2:
	ret;

}
	// .globl	_Z19kernel_mont_chain16ILj1048573ELj2386209451EEvPjS0_S0_i
.visible .entry _Z19kernel_mont_chain16ILj1048573ELj2386209451EEvPjS0_S0_i(
	.param .u64 .ptr .align 1 _Z19kernel_mont_chain16ILj1048573ELj2386209451EEvPjS0_S0_i_param_0,
	.param .u64 .ptr .align 1 _Z19kernel_mont_chain16ILj1048573ELj2386209451EEvPjS0_S0_i_param_1,
	.param .u64 .ptr .align 1 _Z19kernel_mont_chain16ILj1048573ELj2386209451EEvPjS0_S0_i_param_2,
	.param .u32 _Z19kernel_mont_chain16ILj1048573ELj2386209451EEvPjS0_S0_i_param_3
)
{
	.reg .pred 	%p<18>;
	.reg .b32 	%r<11>;
	.reg .b64 	%rd<136>;

	ld.param.u64 	%rd1, [_Z19kernel_mont_chain16ILj1048573ELj2386209451EEvPjS0_S0_i_param_0];
	ld.param.u64 	%rd2, [_Z19kernel_mont_chain16ILj1048573ELj2386209451EEvPjS0_S0_i_param_1];
	ld.param.u64 	%rd3, [_Z19kernel_mont_chain16ILj1048573ELj2386209451EEvPjS0_S0_i_param_2];
	ld.param.u32 	%r2, [_Z19kernel_mont_chain16ILj1048573ELj2386209451EEvPjS0_S0_i_param_3];
	mov.u32 	%r3, %ctaid.x;
	mov.u32 	%r4, %ntid.x;
	mov.u32 	%r5, %tid.x;
	mad.lo.s32 	%r1, %r3, %r4, %r5;
	setp.ge.s32 	%p1, %r1, %r2;
	@%p1 bra 	$L__BB6_2;
	cvta.to.global.u64 	%rd4, %rd1;
	cvta.to.global.u64 	%rd5, %rd2;
	cvta.to.global.u64 	%rd6, %rd3;
	mul.wide.s32 	%rd7, %r1, 4;
	add.s64 	%rd8, %rd4, %rd7;
	ld.global.u32 	%r6, [%rd8];
	add.s64 	%rd9, %rd5, %rd7;
	ld.global.u32 	%r7, [%rd9];
	cvt.u64.u32 	%rd10, %r7;
	mul.wide.u32 	%rd11, %r7, %r6;
	mul.lo.s64 	%rd12, %rd11, 2386209451;
	and.b64  	%rd13, %rd12, 4294967295;
	mad.lo.s64 	%rd14, %rd13, 1048573, %rd11;
	shr.u64 	%rd15, %rd14, 32;
	setp.gt.u64 	%p2, %rd14, 4503586742468607;
	add.s64 	%rd16, %rd15, 4293918723;
	and.b64  	%rd17, %rd16, 4294967295;
	selp.b64 	%rd18, %rd17, %rd15, %p2;
	mul.lo.s64 	%rd19, %rd18, %rd10;
	mul.lo.s64 	%rd20, %rd19, 2386209451;
	and.b64  	%rd21, %rd20, 4294967295;
	mad.lo.s64 	%rd22, %rd21, 1048573, %rd19;
	shr.u64 	%rd23, %rd22, 32;
	setp.gt.u64 	%p3, %rd22, 4503586742468607;
	add.s64 	%rd24, %rd23, 4293918723;
	and.b64  	%rd25, %rd24, 4294967295;
	selp.b64 	%rd26, %rd25, %rd23, %p3;
	mul.lo.s64 	%rd27, %rd26, %rd10;
	mul.lo.s64 	%rd28, %rd27, 2386209451;
	and.b64  	%rd29, %rd28, 4294967295;
	mad.lo.s64 	%rd30, %rd29, 1048573, %rd27;
	shr.u64 	%rd31, %rd30, 32;
	setp.gt.u64 	%p4, %rd30, 4503586742468607;
	add.s64 	%rd32, %rd31, 4293918723;
	and.b64  	%rd33, %rd32, 4294967295;
	selp.b64 	%rd34, %rd33, %rd31, %p4;
	mul.lo.s64 	%rd35, %rd34, %rd10;
	mul.lo.s64 	%rd36, %rd35, 2386209451;
	and.b64  	%rd37, %rd36, 4294967295;
	mad.lo.s64 	%rd38, %rd37, 1048573, %rd35;
	shr.u64 	%rd39, %rd38, 32;
	setp.gt.u64 	%p5, %rd38, 4503586742468607;
	add.s64 	%rd40, %rd39, 4293918723;
	and.b64  	%rd41, %rd40, 4294967295;
	selp.b64 	%rd42, %rd41, %rd39, %p5;
	mul.lo.s64 	%rd43, %rd42, %rd10;
	mul.lo.s64 	%rd44, %rd43, 2386209451;
	and.b64  	%rd45, %rd44, 4294967295;
	mad.lo.s64 	%rd46, %rd45, 1048573, %rd43;
	shr.u64 	%rd47, %rd46, 32;
	setp.gt.u64 	%p6, %rd46, 4503586742468607;
	add.s64 	%rd48, %rd47, 4293918723;
	and.b64  	%rd49, %rd48, 4294967295;
	selp.b64 	%rd50, %rd49, %rd47, %p6;
	mul.lo.s64 	%rd51, %rd50, %rd10;
	mul.lo.s64 	%rd52, %rd51, 2386209451;
	and.b64  	%rd53, %rd52, 4294967295;
	mad.lo.s64 	%rd54, %rd53, 1048573, %rd51;
	shr.u64 	%rd55, %rd54, 32;
	setp.gt.u64 	%p7, %rd54, 4503586742468607;
	add.s64 	%rd56, %rd55, 4293918723;
	and.b64  	%rd57, %rd56, 4294967295;
	selp.b64 	%rd58, %rd57, %rd55, %p7;
	mul.lo.s64 	%rd59, %rd58, %rd10;
	mul.lo.s64 	%rd60, %rd59, 2386209451;
	and.b64  	%rd61, %rd60, 4294967295;
	mad.lo.s64 	%rd62, %rd61, 1048573, %rd59;
	shr.u64 	%rd63, %rd62, 32;
	setp.gt.u64 	%p8, %rd62, 4503586742468607;
	add.s64 	%rd64, %rd63, 4293918723;
	and.b64  	%rd65, %rd64, 4294967295;
	selp.b64 	%rd66, %rd65, %rd63, %p8;
	mul.lo.s64 	%rd67, %rd66, %rd10;
	mul.lo.s64 	%rd68, %rd67, 2386209451;
	and.b64  	%rd69, %rd68, 4294967295;
	mad.lo.s64 	%rd70, %rd69, 1048573, %rd67;
	shr.u64 	%rd71, %rd70, 32;
	setp.gt.u64 	%p9, %rd70, 4503586742468607;
	add.s64 	%rd72, %rd71, 4293918723;
	and.b64  	%rd73, %rd72, 4294967295;
	selp.b64 	%rd74, %rd73, %rd71, %p9;
	mul.lo.s64 	%rd75, %rd74, %rd10;
	mul.lo.s64 	%rd76, %rd75, 2386209451;
	and.b64  	%rd77, %rd76, 4294967295;
	mad.lo.s64 	%rd78, %rd77, 1048573, %rd75;
	shr.u64 	%rd79, %rd78, 32;
	setp.gt.u64 	%p10, %rd78, 4503586742468607;
	add.s64 	%rd80, %rd79, 4293918723;
	and.b64  	%rd81, %rd80, 4294967295;
	selp.b64 	%rd82, %rd81, %rd79, %p10;
	mul.lo.s64 	%rd83, %rd82, %rd10;
	mul.lo.s64 	%rd84, %rd83, 2386209451;
	and.b64  	%rd85, %rd84, 4294967295;
	mad.lo.s64 	%rd86, %rd85, 1048573, %rd83;
	shr.u64 	%rd87, %rd86, 32;
	setp.gt.u64 	%p11, %rd86, 4503586742468607;
	add.s64 	%rd88, %rd87, 4293918723;
	and.b64  	%rd89, %rd88, 4294967295;
	selp.b64 	%rd90, %rd89, %rd87, %p11;
	mul.lo.s64 	%rd91, %rd90, %rd10;
	mul.lo.s64 	%rd92, %rd91, 2386209451;
	and.b64  	%rd93, %rd92, 4294967295;
	mad.lo.s64 	%rd94, %rd93, 1048573, %rd91;
	shr.u64 	%rd95, %rd94, 32;
	setp.gt.u64 	%p12, %rd94, 4503586742468607;
	add.s64 	%rd96, %rd95, 4293918723;
	and.b64  	%rd97, %rd96, 4294967295;
	selp.b64 	%rd98, %rd97, %rd95, %p12;
	mul.lo.s64 	%rd99, %rd98, %rd10;
	mul.lo.s64 	%rd100, %rd99, 2386209451;
	and.b64  	%rd101, %rd100, 4294967295;
	mad.lo.s64 	%rd102, %rd101, 1048573, %rd99;
	shr.u64 	%rd103, %rd102, 32;
	setp.gt.u64 	%p13, %rd102, 4503586742468607;
	add.s64 	%rd104, %rd103, 4293918723;
	and.b64  	%rd105, %rd104, 4294967295;
	selp.b64 	%rd106, %rd105, %rd103, %p13;
	mul.lo.s64 	%rd107, %rd106, %rd10;
	mul.lo.s64 	%rd108, %rd107, 2386209451;
	and.b64  	%rd109, %rd108, 4294967295;
	mad.lo.s64 	%rd110, %rd109, 1048573, %rd107;
	shr.u64 	%rd111, %rd110, 32;
	setp.gt.u64 	%p14, %rd110, 4503586742468607;
	add.s64 	%rd112, %rd111, 4293918723;
	and.b64  	%rd113, %rd112, 4294967295;
	selp.b64 	%rd114, %rd113, %rd111, %p14;
	mul.lo.s64 	%rd115, %rd114, %rd10;
	mul.lo.s64 	%rd116, %rd115, 2386209451;
	and.b64  	%rd117, %rd116, 4294967295;
	mad.lo.s64 	%rd118, %rd117, 1048573, %rd115;
	shr.u64 	%rd119, %rd118, 32;
	setp.gt.u64 	%p15, %rd118, 4503586742468607;
	add.s64 	%rd120, %rd119, 4293918723;
	and.b64  	%rd121, %rd120, 4294967295;
	selp.b64 	%rd122, %rd121, %rd119, %p15;
	mul.lo.s64 	%rd123, %rd122, %rd10;
	mul.lo.s64 	%rd124, %rd123, 2386209451;
	and.b64  	%rd125, %rd124, 4294967295;
	mad.lo.s64 	%rd126, %rd125, 1048573, %rd123;
	shr.u64 	%rd127, %rd126, 32;
	setp.gt.u64 	%p16, %rd126, 4503586742468607;
	add.s64 	%rd128, %rd127, 4293918723;
	and.b64  	%rd129, %rd128, 4294967295;
	selp.b64 	%rd130, %rd129, %rd127, %p16;
	mul.lo.s64 	%rd131, %rd130, %rd10;
	mul.lo.s64 	%rd132, %rd131, 2386209451;
	and.b64  	%rd133, %rd132, 4294967295;
	mad.lo.s64 	%rd134, %rd133, 1048573, %rd131;
	{ .reg .b32 tmp; mov.b64 {tmp, %r8}, %rd134; }
	setp.gt.u64 	%p17, %rd134, 4503586742468607;
	add.s32 	%r9, %r8, -1048573;
	selp.b32 	%r10, %r9, %r8, %p17;
	add.s64 	%rd135, %rd6, %rd7;
	st.global.u32 	[%rd135], %r10;
$L__BB6_2:
	ret;

}
	// .globl	_Z22kernel_barrett_chain16ILj16769023EEvPjS0_S0_i
.visible .entry _Z22kernel_barrett_chain16ILj16769023EEvPjS0_S0_i(
	.param .u64 .ptr .align 1 _Z22kernel_barrett_chain16ILj16769023EEvPjS0_S0_i_param_0,
	.param .u64 .ptr .align 1 _Z22kernel_barrett_chain16ILj16769023EEvPjS0_S0_i_param_1,
	.param .u64 .ptr .align 1 _Z22kernel_barrett_chain16ILj16769023EEvPjS0_S0_i_param_2,
	.param .u32 _Z22kernel_barrett_chain16ILj16769023EEvPjS0_S0_i_param_3
)
{
	.reg .pred 	%p<2>;
	.reg .b32 	%r<8>;
	.reg .b64 	%rd<95>;

	ld.param.u64 	%rd1, [_Z22kernel_barrett_chain16ILj16769023EEvPjS0_S0_i_param_0];
	ld.param.u64 	%rd2, [_Z22kernel_barrett_chain16ILj16769023EEvPjS0_S0_i_param_1];
	ld.param.u64 	%rd3, [_Z22kernel_barrett_chain16ILj16769023EEvPjS0_S0_i_param_2];
	ld.param.u32 	%r2, [_Z22kernel_barrett_chain16ILj16769023EEvPjS0_S0_i_param_3];
	mov.u32 	%r3, %ctaid.x;
	mov.u32 	%r4, %ntid.x;
	mov.u32 	%r5, %tid.x;
	mad.lo.s32 	%r1, %r3, %r4, %r5;
	setp.ge.s32 	%p1, %r1, %r2;
	@%p1 bra 	$L__BB7_2;
	cvta.to.global.u64 	%rd4, %rd1;
	cvta.to.global.u64 	%rd5, %rd2;
	cvta.to.global.u64 	%rd6, %rd3;
	mul.wide.s32 	%rd7, %r1, 4;
	add.s64 	%rd8, %rd4, %rd7;
	ld.global.u32 	%r6, [%rd8];
	add.s64 	%rd9, %rd5, %rd7;
	ld.global.u32 	%r7, [%rd9];
	cvt.u64.u32 	%rd10, %r7;
	mul.wide.u32 	%rd11, %r7, %r6;
	mul.hi.u64 	%rd12, %rd11, 9012700036007009;
	sub.s64 	%rd13, %rd11, %rd12;
	shr.u64 	%rd14, %rd13, 1;
	add.s64 	%rd15, %rd14, %rd12;
	shr.u64 	%rd16, %rd15, 23;
	mul.lo.s64 	%rd17, %rd16, 16769023;
	sub.s64 	%rd18, %rd11, %rd17;
	mul.lo.s64 	%rd19, %rd18, %rd10;
	mul.hi.u64 	%rd20, %rd19, 72092799897443589;
	shr.u64 	%rd21, %rd20, 16;
	mul.lo.s64 	%rd22, %rd21, 16769023;
	sub.s64 	%rd23, %rd19, %rd22;
	mul.lo.s64 	%rd24, %rd23, %rd10;
	mul.hi.u64 	%rd25, %rd24, 72092799897443589;
	shr.u64 	%rd26, %rd25, 16;
	mul.lo.s64 	%rd27, %rd26, 16769023;
	sub.s64 	%rd28, %rd24, %rd27;
	mul.lo.s64 	%rd29, %rd28, %rd10;
	mul.hi.u64 	%rd30, %rd29, 72092799897443589;
	shr.u64 	%rd31, %rd30, 16;
	mul.lo.s64 	%rd32, %rd31, 16769023;
	sub.s64 	%rd33, %rd29, %rd32;
	mul.lo.s64 	%rd34, %rd33, %rd10;
	mul.hi.u64 	%rd35, %rd34, 72092799897443589;
	shr.u64 	%rd36, %rd35, 16;
	mul.lo.s64 	%rd37, %rd36, 16769023;
	sub.s64 	%rd38, %rd34, %rd37;
	mul.lo.s64 	%rd39, %rd38, %rd10;
	mul.hi.u64 	%rd40, %rd39, 72092799897443589;
	shr.u64 	%rd41, %rd40, 16;
	mul.lo.s64 	%rd42, %rd41, 16769023;
	sub.s64 	%rd43, %rd39, %rd42;
	mul.lo.s64 	%rd44, %rd43, %rd10;
	mul.hi.u64 	%rd45, %rd44, 72092799897443589;
	shr.u64 	%rd46, %rd45, 16;
	mul.lo.s64 	%rd47, %rd46, 16769023;
	sub.s64 	%rd48, %rd44, %rd47;
	mul.lo.s64 	%rd49, %rd48, %rd10;
	mul.hi.u64 	%rd50, %rd49, 72092799897443589;
	shr.u64 	%rd51, %rd50, 16;
	mul.lo.s64 	%rd52, %rd51, 16769023;
	sub.s64 	%rd53, %rd49, %rd52;
	mul.lo.s64 	%rd54, %rd53, %rd10;
	mul.hi.u64 	%rd55, %rd54, 72092799897443589;
	shr.u64 	%rd56, %rd55, 16;
	mul.lo.s64 	%rd57, %rd56, 16769023;
	sub.s64 	%rd58, %rd54, %rd57;
	mul.lo.s64 	%rd59, %rd58, %rd10;
	mul.hi.u64 	%rd60, %rd59, 72092799897443589;
	shr.u64 	%rd61, %rd60, 16;
	mul.lo.s64 	%rd62, %rd61, 16769023;
	sub.s64 	%rd63, %rd59, %rd62;
	mul.lo.s64 	%rd64, %rd63, %rd10;
	mul.hi.u64 	%rd65, %rd64, 72092799897443589;
	shr.u64 	%rd66, %rd65, 16;
	mul.lo.s64 	%rd67, %rd66, 16769023;
	sub.s64 	%rd68, %rd64, %rd67;
	mul.lo.s64 	%rd69, %rd68, %rd10;
	mul.hi.u64 	%rd70, %rd69, 72092799897443589;
	shr.u64 	%rd71, %rd70, 16;
	mul.lo.s64 	%rd72, %rd71, 16769023;
	sub.s64 	%rd73, %rd69, %rd72;
	mul.lo.s64 	%rd74, %rd73, %rd10;
	mul.hi.u64 	%rd75, %rd74, 72092799897443589;
	shr.u64 	%rd76, %rd75, 16;
	mul.lo.s64 	%rd77, %rd76, 16769023;
	sub.s64 	%rd78, %rd74, %rd77;
	mul.lo.s64 	%rd79, %rd78, %rd10;
	mul.hi.u64 	%rd80, %rd79, 72092799897443589;
	shr.u64 	%rd81, %rd80, 16;
	mul.lo.s64 	%rd82, %rd81, 16769023;
	sub.s64 	%rd83, %rd79, %rd82;
	mul.lo.s64 	%rd84, %rd83, %rd10;
	mul.hi.u64 	%rd85, %rd84, 72092799897443589;
	shr.u64 	%rd86, %rd85, 16;
	mul.lo.s64 	%rd87, %rd86, 16769023;
	sub.s64 	%rd88, %rd84, %rd87;
	mul.lo.s64 	%rd89, %rd88, %rd10;
	mul.hi.u64 	%rd90, %rd89, 72092799897443589;
	shr.u64 	%rd91, %rd90, 16;
	mul.lo.s64 	%rd92, %rd91, 16769023;
	sub.s64 	%rd93, %rd89, %rd92;
	add.s64 	%rd94, %rd6, %rd7;
	st.global.u32 	[%rd94], %rd93;
$L__BB7_2:
	ret;

}
	// .globl	_Z19kernel_mont_chain16ILj16769023ELj83877889EEvPjS0_S0_i
.visible .entry _Z19kernel_mont_chain16ILj16769023ELj83877889EEvPjS0_S0_i(
	.param .u64 .ptr .align 1 _Z19kernel_mont_chain16ILj16769023ELj83877889EEvPjS0_S0_i_param_0,
	.param .u64 .ptr .align 1 _Z19kernel_mont_chain16ILj16769023ELj83877889EEvPjS0_S0_i_param_1,
	.param .u64 .ptr .align 1 _Z19kernel_mont_chain16ILj16769023ELj83877889EEvPjS0_S0_i_param_2,
	.param .u32 _Z19kernel_mont_chain16ILj16769023ELj83877889EEvPjS0_S0_i_param_3
)
{
	.reg .pred 	%p<18>;
	.reg .b32 	%r<11>;
	.reg .b64 	%rd<136>;

	ld.param.u64 	%rd1, [_Z19kernel_mont_chain16ILj16769023ELj83877889EEvPjS0_S0_i_param_0];
	ld.param.u64 	%rd2, [_Z19kernel_mont_chain16ILj16769023ELj83877889EEvPjS0_S0_i_param_1];
	ld.param.u64 	%rd3, [_Z19kernel_mont_chain16ILj16769023ELj83877889EEvPjS0_S0_i_param_2];
	ld.param.u32 	%r2, [_Z19kernel_mont_chain16ILj16769023ELj83877889EEvPjS0_S0_i_param_3];
	mov.u32 	%r3, %ctaid.x;
	mov.u32 	%r4, %ntid.x;
	mov.u32 	%r5, %tid.x;
	mad.lo.s32 	%r1, %r3, %r4, %r5;
	setp.ge.s32 	%p1, %r1, %r2;
	@%p1 bra 	$L__BB8_2;
	cvta.to.global.u64 	%rd4, %rd1;
	cvta.to.global.u64 	%rd5, %rd2;
	cvta.to.global.u64 	%rd6, %rd3;
	mul.wide.s32 	%rd7, %r1, 4;
	add.s64 	%rd8, %rd4, %rd7;
	ld.global.u32 	%r6, [%rd8];
	add.s64 	%rd9, %rd5, %rd7;
	ld.global.u32 	%r7, [%rd9];
	cvt.u64.u32 	%rd10, %r7;
	mul.wide.u32 	%rd11, %r7, %r6;
	mul.lo.s64 	%rd12, %rd11, 83877889;
	and.b64  	%rd13, %rd12, 4294967295;
	mad.lo.s64 	%rd14, %rd13, 16769023, %rd11;
	shr.u64 	%rd15, %rd14, 32;
	setp.gt.u64 	%p2, %rd14, 72022405370871807;
	add.s64 	%rd16, %rd15, 4278198273;
	and.b64  	%rd17, %rd16, 4294967295;
	selp.b64 	%rd18, %rd17, %rd15, %p2;
	mul.lo.s64 	%rd19, %rd18, %rd10;
	mul.lo.s64 	%rd20, %rd19, 83877889;
	and.b64  	%rd21, %rd20, 4294967295;
	mad.lo.s64 	%rd22, %rd21, 16769023, %rd19;
	shr.u64 	%rd23, %rd22, 32;
	setp.gt.u64 	%p3, %rd22, 72022405370871807;
	add.s64 	%rd24, %rd23, 4278198273;
	and.b64  	%rd25, %rd24, 4294967295;
	selp.b64 	%rd26, %rd25, %rd23, %p3;
	mul.lo.s64 	%rd27, %rd26, %rd10;
	mul.lo.s64 	%rd28, %rd27, 83877889;
	and.b64  	%rd29, %rd28, 4294967295;
	mad.lo.s64 	%rd30, %rd29, 16769023, %rd27;
	shr.u64 	%rd31, %rd30, 32;
	setp.gt.u64 	%p4, %rd30, 72022405370871807;
	add.s64 	%rd32, %rd31, 4278198273;
	and.b64  	%rd33, %rd32, 4294967295;
	selp.b64 	%rd34, %rd33, %rd31, %p4;
	mul.lo.s64 	%rd35, %rd34, %rd10;
	mul.lo.s64 	%rd36, %rd35, 83877889;
	and.b64  	%rd37, %rd36, 4294967295;
	mad.lo.s64 	%rd38, %rd37, 16769023, %rd35;
	shr.u64 	%rd39, %rd38, 32;
	setp.gt.u64 	%p5, %rd38, 72022405370871807;
	add.s64 	%rd40, %rd39, 4278198273;
	and.b64  	%rd41, %rd40, 4294967295;
	selp.b64 	%rd42, %rd41, %rd39, %p5;
	mul.lo.s64 	%rd43, %rd42, %rd10;
	mul.lo.s64 	%rd44, %rd43, 83877889;
	and.b64  	%rd45, %rd44, 4294967295;
	mad.lo.s64 	%rd46, %rd45, 16769023, %rd43;
	shr.u64 	%rd47, %rd46, 32;
	setp.gt.u64 	%p6, %rd46, 72022405370871807;
	add.s64 	%rd48, %rd47, 4278198273;
	and.b64  	%rd49, %rd48, 4294967295;
	selp.b64 	%rd50, %rd49, %rd47, %p6;
	mul.lo.s64 	%rd51, %rd50, %rd10;
	mul.lo.s64 	%rd52, %rd51, 83877889;
	and.b64  	%rd53, %rd52, 4294967295;
	mad.lo.s64 	%rd54, %rd53, 16769023, %rd51;
	shr.u64 	%rd55, %rd54, 32;
	setp.gt.u64 	%p7, %rd54, 72022405370871807;
	add.s64 	%rd56, %rd55, 4278198273;
	and.b64  	%rd57, %rd56, 4294967295;
	selp.b64 	%rd58, %rd57, %rd55, %p7;
	mul.lo.s64 	%rd59, %rd58, %rd10;
	mul.lo.s64 	%rd60, %rd59, 83877889;
	and.b64  	%rd61, %rd60, 4294967295;
	mad.lo.s64 	%rd62, %rd61, 16769023, %rd59;
	shr.u64 	%rd63, %rd62, 32;
	setp.gt.u64 	%p8, %rd62, 72022405370871807;
	add.s64 	%rd64, %rd63, 4278198273;
	and.b64  	%rd65, %rd64, 4294967295;
	selp.b64 	%rd66, %rd65, %rd63, %p8;
	mul.lo.s64 	%rd67, %rd66, %rd10;
	mul.lo.s64 	%rd68, %rd67, 83877889;
	and.b64  	%rd69, %rd68, 4294967295;
	mad.lo.s64 	%rd70, %rd69, 16769023, %rd67;
	shr.u64 	%rd71, %rd70, 32;
	setp.gt.u64 	%p9, %rd70, 72022405370871807;
	add.s64 	%rd72, %rd71, 4278198273;
	and.b64  	%rd73, %rd72, 4294967295;
	selp.b64 	%rd74, %rd73, %rd71, %p9;
	mul.lo.s64 	%rd75, %rd74, %rd10;
	mul.lo.s64 	%rd76, %rd75, 83877889;
	and.b64  	%rd77, %rd76, 4294967295;
	mad.lo.s64 	%rd78, %rd77, 16769023, %rd75;
	shr.u64 	%rd79, %rd78, 32;
	setp.gt.u64 	%p10, %rd78, 72022405370871807;
	add.s64 	%rd80, %rd79, 4278198273;
	and.b64  	%rd81, %rd80, 4294967295;
	selp.b64 	%rd82, %rd81, %rd79, %p10;
	mul.lo.s64 	%rd83, %rd82, %rd10;
	mul.lo.s64 	%rd84, %rd83, 83877889;
	and.b64  	%rd85, %rd84, 4294967295;
	mad.lo.s64 	%rd86, %rd85, 16769023, %rd83;
	shr.u64 	%rd87, %rd86, 32;
	setp.gt.u64 	%p11, %rd86, 72022405370871807;
	add.s64 	%rd88, %rd87, 4278198273;
	and.b64  	%rd89, %rd88, 4294967295;
	selp.b64 	%rd90, %rd89, %rd87, %p11;
	mul.lo.s64 	%rd91, %rd90, %rd10;
	mul.lo.s64 	%rd92, %rd91, 83877889;
	and.b64  	%rd93, %rd92, 4294967295;
	mad.lo.s64 	%rd94, %rd93, 16769023, %rd91;
	shr.u64 	%rd95, %rd94, 32;
	setp.gt.u64 	%p12, %rd94, 72022405370871807;
	add.s64 	%rd96, %rd95, 4278198273;
	and.b64  	%rd97, %rd96, 4294967295;
	selp.b64 	%rd98, %rd97, %rd95, %p12;
	mul.lo.s64 	%rd99, %rd98, %rd10;
	mul.lo.s64 	%rd100, %rd99, 83877889;
	and.b64  	%rd101, %rd100, 4294967295;
	mad.lo.s64 	%rd102, %rd101, 16769023, %rd99;
	shr.u64 	%rd103, %rd102, 32;
	setp.gt.u64 	%p13, %rd102, 72022405370871807;
	add.s64 	%rd104, %rd103, 4278198273;
	and.b64  	%rd105, %rd104, 4294967295;
	selp.b64 	%rd106, %rd105, %rd103, %p13;
	mul.lo.s64 	%rd107, %rd106, %rd10;
	mul.lo.s64 	%rd108, %rd107, 83877889;
	and.b64  	%rd109, %rd108, 4294967295;
	mad.lo.s64 	%rd110, %rd109, 16769023, %rd107;
	shr.u64 	%rd111, %rd110, 32;
	setp.gt.u64 	%p14, %rd110, 72022405370871807;
	add.s64 	%rd112, %rd111, 4278198273;
	and.b64  	%rd113, %rd112, 4294967295;
	selp.b64 	%rd114, %rd113, %rd111, %p14;
	mul.lo.s64 	%rd115, %rd114, %rd10;
	mul.lo.s64 	%rd116, %rd115, 83877889;
	and.b64  	%rd117, %rd116, 4294967295;
	mad.lo.s64 	%rd118, %rd117, 16769023, %rd115;
	shr.u64 	%rd119, %rd118, 32;
	setp.gt.u64 	%p15, %rd118, 72022405370871807;
	add.s64 	%rd120, %rd119, 4278198273;
	and.b64  	%rd121, %rd120, 4294967295;
	selp.b64 	%rd122, %rd121, %rd119, %p15;
	mul.lo.s64 	%rd123, %rd122, %rd10;
	mul.lo.s64 	%rd124, %rd123, 83877889;
	and.b64  	%rd125, %rd124, 4294967295;
	mad.lo.s64 	%rd126, %rd125, 16769023, %rd123;
	shr.u64 	%rd127, %rd126, 32;
	setp.gt.u64 	%p16, %rd126, 72022405370871807;
	add.s64 	%rd128, %rd127, 4278198273;
	and.b64  	%rd129, %rd128, 4294967295;
	selp.b64 	%rd130, %rd129, %rd127, %p16;
	mul.lo.s64 	%rd131, %rd130, %rd10;
	mul.lo.s64 	%rd132, %rd131, 83877889;
	and.b64  	%rd133, %rd132, 4294967295;
	mad.lo.s64 	%rd134, %rd133, 16769023, %rd131;
	{ .reg .b32 tmp; mov.b64 {tmp, %r8}, %rd134; }
	setp.gt.u64 	%p17, %rd134, 72022405370871807;
	add.s32 	%r9, %r8, -16769023;
	selp.b32 	%r10, %r9, %r8, %p17;
	add.s64 	%rd135, %rd6, %rd7;
	st.global.u32 	[%rd135], %r10;
$L__BB8_2:
	ret;

}


// ===== COMPILED SASS (sm_100) =====

	.target	sm_100

	.elftype	@"ET_EXEC"


//--------------------- .note.nv.tkinfo           --------------------------
	.section	.note.nv.tkinfo,"",@"SHT_NOTE"
	.sectionflags	@"SHF_NOTE_NV_TKINFO"
	.tkinfo
        /*0018*/ 	.word	0x00000002
        /*0030*/ 	.string	""
        /*0030*/ 	.string	"ptxas"
        /*0030*/ 	.string	"Cuda compilation tools, release 13.0, V13.0.88"
        /*0030*/ 	.string	"Build cuda_13.0.r13.0/compiler.36424714_0"
        /*0030*/ 	.string	"-arch sm_100 -m 64 "



//--------------------- .note.nv.cuinfo           --------------------------
	.section	.note.nv.cuinfo,"",@"SHT_NOTE"
	.sectionflags	@"SHF_NOTE_NV_CUINFO"
        /*0018*/ 	.short	0x0002
        /*001a*/ 	.short	0x0064
        /*001c*/ 	.short	0x0082
	.zero		2


//--------------------- .nv.info                  --------------------------
	.section	.nv.info,"",@"SHT_CUDA_INFO"
	.align	4


	//----- nvinfo : EIATTR_REGCOUNT
	.align		4
        /*0000*/ 	.byte	0x04, 0x2f
        /*0002*/ 	.short	(.L_1 - .L_0)
	.align		4
.L_0:
        /*0004*/ 	.word	index@(_Z22kernel_dynamic_chain16PjS_S_ij)
        /*0008*/ 	.word	0x00000012


	//----- nvinfo : EIATTR_FRAME_SIZE
	.align		4
.L_1:
        /*000c*/ 	.byte	0x04, 0x11
        /*000e*/ 	.short	(.L_3 - .L_2)
	.align		4
.L_2:
        /*0010*/ 	.word	index@($__internal_0_$__cuda_sm20_rem_u64)
        /*0014*/ 	.word	0x00000000


	//----- nvinfo : EIATTR_FRAME_SIZE
	.align		4
.L_3:
        /*0018*/ 	.byte	0x04, 0x11
        /*001a*/ 	.short	(.L_5 - .L_4)
	.align		4
.L_4:
        /*001c*/ 	.word	index@(_Z22kernel_dynamic_chain16PjS_S_ij)
        /*0020*/ 	.word	0x00000000


	//----- nvinfo : EIATTR_REGCOUNT
	.align		4
.L_5:
        /*0024*/ 	.byte	0x04, 0x2f
        /*0026*/ 	.short	(.L_7 - .L_6)
	.align		4
.L_6:
        /*0028*/ 	.word	index@(_Z22kernel_barrett_chain16ILj268369921EEvPjS0_S0_i)
        /*002c*/ 	.word	0x00000010


	//----- nvinfo : EIATTR_FRAME_SIZE
	.align		4
.L_7:
        /*0030*/ 	.byte	0x04, 0x11
        /*0032*/ 	.short	(.L_9 - .L_8)
	.align		4
.L_8:
        /*0034*/ 	.word	index@(_Z22kernel_barrett_chain16ILj268369921EEvPjS0_S0_i)
        /*0038*/ 	.word	0x00000000


	//----- nvinfo : EIATTR_REGCOUNT
	.align		4
.L_9:
        /*003c*/ 	.byte	0x04, 0x2f
        /*003e*/ 	.short	(.L_11 - .L_10)
	.align		4
.L_10:
        /*0040*/ 	.word	index@(_Z19kernel_mont_chain16ILj268369921ELj268369919EEvPjS0_S0_i)
        /*0044*/ 	.word	0x0000000c


	//----- nvinfo : EIATTR_FRAME_SIZE
	.align		4
.L_11:
        /*0048*/ 	.byte	0x04, 0x11
        /*004a*/ 	.short	(.L_13 - .L_12)
	.align		4
.L_12:
        /*004c*/ 	.word	index@(_Z19kernel_mont_chain16ILj268369921ELj268369919EEvPjS0_S0_i)
        /*0050*/ 	.word	0x00000000


	//----- nvinfo : EIATTR_REGCOUNT
	.align		4
.L_13:
        /*0054*/ 	.byte	0x04, 0x2f
        /*0056*/ 	.short	(.L_15 - .L_14)
	.align		4
.L_14:
        /*0058*/ 	.word	index@(_Z22kernel_barrett_chain16ILj65521EEvPjS0_S0_i)
        /*005c*/ 	.word	0x00000010


	//----- nvinfo : EIATTR_FRAME_SIZE
	.align		4
.L_15:
        /*0060*/ 	.byte	0x04, 0x11
        /*0062*/ 	.short	(.L_17 - .L_16)
	.align		4
.L_16:
        /*0064*/ 	.word	index@(_Z22kernel_barrett_chain16ILj65521EEvPjS0_S0_i)
        /*0068*/ 	.word	0x00000000


	//----- nvinfo : EIATTR_REGCOUNT
	.align		4
.L_17:
        /*006c*/ 	.byte	0x04, 0x2f
        /*006e*/ 	.short	(.L_19 - .L_18)
	.align		4
.L_18:
        /*0070*/ 	.word	index@(_Z19kernel_mont_chain16ILj65521ELj839905007EEvPjS0_S0_i)
        /*0074*/ 	.word	0x0000000c


	//----- nvinfo : EIATTR_FRAME_SIZE
	.align		4
.L_19:
        /*0078*/ 	.byte	0x04, 0x11
        /*007a*/ 	.short	(.L_21 - .L_20)
	.align		4
.L_20:
        /*007c*/ 	.word	index@(_Z19kernel_mont_chain16ILj65521ELj839905007EEvPjS0_S0_i)
        /*0080*/ 	.word	0x00000000


	//----- nvinfo : EIATTR_REGCOUNT
	.align		4
.L_21:
        /*0084*/ 	.byte	0x04, 0x2f
        /*0086*/ 	.short	(.L_23 - .L_22)
	.align		4
.L_22:
        /*0088*/ 	.word	index@(_Z22kernel_barrett_chain16ILj1048573EEvPjS0_S0_i)
        /*008c*/ 	.word	0x00000010


	//----- nvinfo : EIATTR_FRAME_SIZE
	.align		4
.L_23:
        /*0090*/ 	.byte	0x04, 0x11
        /*0092*/ 	.short	(.L_25 - .L_24)
	.align		4
.L_24:
        /*0094*/ 	.word	index@(_Z22kernel_barrett_chain16ILj1048573EEvPjS0_S0_i)
        /*0098*/ 	.word	0x00000000


	//----- nvinfo : EIATTR_REGCOUNT
	.align		4
.L_25:
        /*009c*/ 	.byte	0x04, 0x2f
        /*009e*/ 	.short	(.L_27 - .L_26)
	.align		4
.L_26:
        /*00a0*/ 	.word	index@(_Z19kernel_mont_chain16ILj1048573ELj2386209451EEvPjS0_S0_i)
        /*00a4*/ 	.word	0x0000000c


	//----- nvinfo : EIATTR_FRAME_SIZE
	.align		4
.L_27:
        /*00a8*/ 	.byte	0x04, 0x11
        /*00aa*/ 	.short	(.L_29 - .L_28)
	.align		4
.L_28:
        /*00ac*/ 	.word	index@(_Z19kernel_mont_chain16ILj1048573ELj2386209451EEvPjS0_S0_i)
        /*00b0*/ 	.word	0x00000000


	//----- nvinfo : EIATTR_REGCOUNT
	.align		4
.L_29:
        /*00b4*/ 	.byte	0x04, 0x2f
        /*00b6*/ 	.short	(.L_31 - .L_30)
	.align		4
.L_30:
        /*00b8*/ 	.word	index@(_Z22kernel_barrett_chain16ILj16769023EEvPjS0_S0_i)
        /*00bc*/ 	.word	0x00000010


	//----- nvinfo : EIATTR_FRAME_SIZE
	.align		4
.L_31:
        /*00c0*/ 	.byte	0x04, 0x11
        /*00c2*/ 	.short	(.L_33 - .L_32)
	.align		4
.L_32:
        /*00c4*/ 	.word	index@(_Z22kernel_barrett_chain16ILj16769023EEvPjS0_S0_i)
        /*00c8*/ 	.word	0x00000000


	//----- nvinfo : EIATTR_REGCOUNT
	.align		4
.L_33:
        /*00cc*/ 	.byte	0x04, 0x2f
        /*00ce*/ 	.short	(.L_35 - .L_34)
	.align		4
.L_34:
        /*00d0*/ 	.word	index@(_Z19kernel_mont_chain16ILj16769023ELj83877889EEvPjS0_S0_i)
        /*00d4*/ 	.word	0x0000000c


	//----- nvinfo : EIATTR_FRAME_SIZE
	.align		4
.L_35:
        /*00d8*/ 	.byte	0x04, 0x11
        /*00da*/ 	.short	(.L_37 - .L_36)
	.align		4
.L_36:
        /*00dc*/ 	.word	index@(_Z19kernel_mont_chain16ILj16769023ELj83877889EEvPjS0_S0_i)
        /*00e0*/ 	.word	0x00000000


	//----- nvinfo : EIATTR_MIN_STACK_SIZE
	.align		4
.L_37:
        /*00e4*/ 	.byte	0x04, 0x12
        /*00e6*/ 	.short	(.L_39 - .L_38)
	.align		4
.L_38:
        /*00e8*/ 	.word	index@(_Z19kernel_mont_chain16ILj16769023ELj83877889EEvPjS0_S0_i)
        /*00ec*/ 	.word	0x00000000


	//----- nvinfo : EIATTR_MIN_STACK_SIZE
	.align		4
.L_39:
        /*00f0*/ 	.byte	0x04, 0x12
        /*00f2*/ 	.short	(.L_41 - .L_40)
	.align		4
.L_40:
        /*00f4*/ 	.word	index@(_Z22kernel_barrett_chain16ILj16769023EEvPjS0_S0_i)
        /*00f8*/ 	.word	0x00000000


	//----- nvinfo : EIATTR_MIN_STACK_SIZE
	.align		4
.L_41:
        /*00fc*/ 	.byte	0x04, 0x12
        /*00fe*/ 	.short	(.L_43 - .L_42)
	.align		4
.L_42:
        /*0100*/ 	.word	index@(_Z19kernel_mont_chain16ILj1048573ELj2386209451EEvPjS0_S0_i)
        /*0104*/ 	.word	0x00000000


	//----- nvinfo : EIATTR_MIN_STACK_SIZE
	.align		4
.L_43:
        /*0108*/ 	.byte	0x04, 0x12
        /*010a*/ 	.short	(.L_45 - .L_44)
	.align		4
.L_44:
        /*010c*/ 	.word	index@(_Z22kernel_barrett_chain16ILj1048573EEvPjS0_S0_i)
        /*0110*/ 	.word	0x00000000


	//----- nvinfo : EIATTR_MIN_STACK_SIZE
	.align		4
.L_45:
        /*0114*/ 	.byte	0x04, 0x12
        /*0116*/ 	.short	(.L_47 - .L_46)
	.align		4
.L_46:
        /*0118*/ 	.word	index@(_Z19kernel_mont_chain16ILj65521ELj839905007EEvPjS0_S0_i)
        /*011c*/ 	.word	0x00000000


	//----- nvinfo : EIATTR_MIN_STACK_SIZE
	.align		4
.L_47:
        /*0120*/ 	.byte	0x04, 0x12
        /*0122*/ 	.short	(.L_49 - .L_48)
	.align		4
.L_48:
        /*0124*/ 	.word	index@(_Z22kernel_barrett_chain16ILj65521EEvPjS0_S0_i)
        /*0128*/ 	.word	0x00000000


	//----- nvinfo : EIATTR_MIN_STACK_SIZE
	.align		4
.L_49:
        /*012c*/ 	.byte	0x04, 0x12
        /*012e*/ 	.short	(.L_51 - .L_50)
	.align		4
.L_50:
        /*0130*/ 	.word	index@(_Z19kernel_mont_chain16ILj268369921ELj268369919EEvPjS0_S0_i)
        /*0134*/ 	.word	0x00000000


	//----- nvinfo : EIATTR_MIN_STACK_SIZE
	.align		4
.L_51:
        /*0138*/ 	.byte	0x04, 0x12
        /*013a*/ 	.short	(.L_53 - .L_52)
	.align		4
.L_52:
        /*013c*/ 	.word	index@(_Z22kernel_barrett_chain16ILj268369921EEvPjS0_S0_i)
        /*0140*/ 	.word	0x00000000


	//----- nvinfo : EIATTR_MIN_STACK_SIZE
	.align		4
.L_53:
        /*0144*/ 	.byte	0x04, 0x12
        /*0146*/ 	.short	(.L_55 - .L_54)
	.align		4
.L_54:
        /*0148*/ 	.word	index@(_Z22kernel_dynamic_chain16PjS_S_ij)
        /*014c*/ 	.word	0x00000000
.L_55:


//--------------------- .nv.compat                --------------------------
	.section	.nv.compat,"",@"SHT_CUDA_COMPAT_INFO"
	.align	4
        /*0000*/ 	.byte	0x02, 0x09, 0x00, 0x00, 0x02, 0x02, 0x01, 0x00, 0x02, 0x05, 0x05, 0x00, 0x03, 0x07, 0x01, 0x01
        /*0010*/ 	.byte	0x02, 0x03, 0x00, 0x00, 0x02, 0x06, 0x01, 0x00, 0x04, 0x0b, 0x08, 0x00, 0x09, 0x00, 0x00, 0x00
        /*0020*/ 	.byte	0x00, 0x00, 0x00, 0x00


//--------------------- .nv.info._Z19kernel_mont_chain16ILj16769023ELj83877889EEvPjS0_S0_i --------------------------
	.section	.nv.info._Z19kernel_mont_chain16ILj16769023ELj83877889EEvPjS0_S0_i,"",@"SHT_CUDA_INFO"
	.sectionflags	@""
	.align	4


	//----- nvinfo : EIATTR_CUDA_API_VERSION
	.align		4
        /*0000*/ 	.byte	0x04, 0x37
        /*0002*/ 	.short	(.L_57 - .L_56)
.L_56:
        /*0004*/ 	.word	0x00000082


	//----- nvinfo : EIATTR_KPARAM_INFO
	.align		4
.L_57:
        /*0008*/ 	.byte	0x04, 0x17
        /*000a*/ 	.short	(.L_59 - .L_58)
.L_58:
        /*000c*/ 	.word	0x00000000
        /*0010*/ 	.short	0x0003
        /*0012*/ 	.short	0x0018
        /*0014*/ 	.byte	0x00, 0xf0, 0x11, 0x00


	//----- nvinfo : EIATTR_KPARAM_INFO
	.align		4
.L_59:
        /*0018*/ 	.byte	0x04, 0x17
        /*001a*/ 	.short	(.L_61 - .L_60)
.L_60:
        /*001c*/ 	.word	0x00000000
        /*0020*/ 	.short	0x0002
        /*0022*/ 	.short	0x0010
        /*0024*/ 	.byte	0x00, 0xf5, 0x21, 0x00


	//----- nvinfo : EIATTR_KPARAM_INFO
	.align		4
.L_61:
        /*0028*/ 	.byte	0x04, 0x17
        /*002a*/ 	.short	(.L_63 - .L_62)
.L_62:
        /*002c*/ 	.word	0x00000000
        /*0030*/ 	.short	0x0001
        /*0032*/ 	.short	0x0008
        /*0034*/ 	.byte	0x00, 0xf5, 0x21, 0x00


	//----- nvinfo : EIATTR_KPARAM_INFO
	.align		4
.L_63:
        /*0038*/ 	.byte	0x04, 0x17
        /*003a*/ 	.short	(.L_65 - .L_64)
.L_64:
        /*003c*/ 	.word	0x00000000
        /*0040*/ 	.short	0x0000
        /*0042*/ 	.short	0x0000
        /*0044*/ 	.byte	0x00, 0xf5, 0x21, 0x00


	//----- nvinfo : EIATTR_SPARSE_MMA_MASK
	.align		4
.L_65:
        /*0048*/ 	.byte	0x03, 0x50
        /*004a*/ 	.short	0x0000


	//----- nvinfo : EIATTR_MAXREG_COUNT
	.align		4
        /*004c*/ 	.byte	0x03, 0x1b
        /*004e*/ 	.short	0x00ff


	//----- nvinfo : EIATTR_MERCURY_ISA_VERSION
	.align		4
        /*0050*/ 	.byte	0x03, 0x5f
        /*0052*/ 	.short	0x0101


	//----- nvinfo : EIATTR_VRC_CTA_INIT_COUNT
	.align		4
        /*0054*/ 	.byte	0x02, 0x4a
	.zero		1
	.zero		1


	//----- nvinfo : EIATTR_EXIT_INSTR_OFFSETS
	.align		4
        /*0058*/ 	.byte	0x04, 0x1c
        /*005a*/ 	.short	(.L_67 - .L_66)


	//   ....[0]....
.L_66:
        /*005c*/ 	.word	0x00000070


	//   ....[1]....
        /*0060*/ 	.word	0x00000920


	//----- nvinfo : EIATTR_CBANK_PARAM_SIZE
	.align		4
.L_67:
        /*0064*/ 	.byte	0x03, 0x19
        /*0066*/ 	.short	0x001c


	//----- nvinfo : EIATTR_PARAM_CBANK
	.align		4
        /*0068*/ 	.byte	0x04, 0x0a
        /*006a*/ 	.short	(.L_69 - .L_68)
	.align		4
.L_68:
        /*006c*/ 	.word	index@(.nv.constant0._Z19kernel_mont_chain16ILj16769023ELj83877889EEvPjS0_S0_i)
        /*0070*/ 	.short	0x0380
        /*0072*/ 	.short	0x001c


	//----- nvinfo : EIATTR_SW_WAR
	.align		4
.L_69:
        /*0074*/ 	.byte	0x04, 0x36
        /*0076*/ 	.short	(.L_71 - .L_70)
.L_70:
        /*0078*/ 	.word	0x00000008
.L_71:


//--------------------- .nv.info._Z22kernel_barrett_chain16ILj16769023EEvPjS0_S0_i --------------------------
	.section	.nv.info._Z22kernel_barrett_chain16ILj16769023EEvPjS0_S0_i,"",@"SHT_CUDA_INFO"
	.sectionflags	@""
	.align	4


	//----- nvinfo : EIATTR_CUDA_API_VERSION
	.align		4
        /*0000*/ 	.byte	0x04, 0x37
        /*0002*/ 	.short	(.L_73 - .L_72)
.L_72:
        /*0004*/ 	.word	0x00000082


	//----- nvinfo : EIATTR_KPARAM_INFO
	.align		4
.L_73:
        /*0008*/ 	.byte	0x04, 0x17
        /*000a*/ 	.short	(.L_75 - .L_74)
.L_74:
        /*000c*/ 	.word	0x00000000
        /*0010*/ 	.short	0x0003
        /*0012*/ 	.short	0x0018
        /*0014*/ 	.byte	0x00, 0xf0, 0x11, 0x00


	//----- nvinfo : EIATTR_KPARAM_INFO
	.align		4
.L_75:
        /*0018*/ 	.byte	0x04, 0x17
        /*001a*/ 	.short	(.L_77 - .L_76)
.L_76:
        /*001c*/ 	.word	0x00000000
        /*0020*/ 	.short	0x0002
        /*0022*/ 	.short	0x0010
        /*0024*/ 	.byte	0x00, 0xf5, 0x21, 0x00


	//----- nvinfo : EIATTR_KPARAM_INFO
	.align		4
.L_77:
        /*0028*/ 	.byte	0x04, 0x17
        /*002a*/ 	.short	(.L_79 - .L_78)
.L_78:
        /*002c*/ 	.word	0x00000000
        /*0030*/ 	.short	0x0001
        /*0032*/ 	.short	0x0008
        /*0034*/ 	.byte	0x00, 0xf5, 0x21, 0x00


	//----- nvinfo : EIATTR_KPARAM_INFO
	.align		4
.L_79:
        /*0038*/ 	.byte	0x04, 0x17
        /*003a*/ 	.short	(.L_81 - .L_80)
.L_80:
        /*003c*/ 	.word	0x00000000
        /*0040*/ 	.short	0x0000
        /*0042*/ 	.short	0x0000
        /*0044*/ 	.byte	0x00, 0xf5, 0x21, 0x00


	//----- nvinfo : EIATTR_SPARSE_MMA_MASK
	.align		4
.L_81:
        /*0048*/ 	.byte	0x03, 0x50
        /*004a*/ 	.short	0x0000


	//----- nvinfo : EIATTR_MAXREG_COUNT
	.align		4
        /*004c*/ 	.byte	0x03, 0x1b
        /*004e*/ 	.short	0x00ff


	//----- nvinfo : EIATTR_MERCURY_ISA_VERSION
	.align		4
        /*0050*/ 	.byte	0x03, 0x5f
        /*0052*/ 	.short	0x0101


	//----- nvinfo : EIATTR_VRC_CTA_INIT_COUNT
	.align		4
        /*0054*/ 	.byte	0x02, 0x4a
	.zero		1
	.zero		1


	//----- nvinfo : EIATTR_EXIT_INSTR_OFFSETS
	.align		4
        /*0058*/ 	.byte	0x04, 0x1c
        /*005a*/ 	.short	(.L_83 - .L_82)


	//   ....[0]....
.L_82:
        /*005c*/ 	.word	0x00000070


	//   ....[1]....
        /*0060*/ 	.word	0x00001030


	//----- nvinfo : EIATTR_CBANK_PARAM_SIZE
	.align		4
.L_83:
        /*0064*/ 	.byte	0x03, 0x19
        /*0066*/ 	.short	0x001c


	//----- nvinfo : EIATTR_PARAM_CBANK
	.align		4
        /*0068*/ 	.byte	0x04, 0x0a
        /*006a*/ 	.short	(.L_85 - .L_84)
	.align		4
.L_84:
        /*006c*/ 	.word	index@(.nv.constant0._Z22kernel_barrett_chain16ILj16769023EEvPjS0_S0_i)
        /*0070*/ 	.short	0x0380
        /*0072*/ 	.short	0x001c


	//----- nvinfo : EIATTR_SW_WAR
	.align		4
.L_85:
        /*0074*/ 	.byte	0x04, 0x36
        /*0076*/ 	.short	(.L_87 - .L_86)
.L_86:
        /*0078*/ 	.word	0x00000008
.L_87:


//--------------------- .nv.info._Z19kernel_mont_chain16ILj1048573ELj2386209451EEvPjS0_S0_i --------------------------
	.section	.nv.info._Z19kernel_mont_chain16ILj1048573ELj2386209451EEvPjS0_S0_i,"",@"SHT_CUDA_INFO"
	.sectionflags	@""
	.align	4


	//----- nvinfo : EIATTR_CUDA_API_VERSION
	.align		4
        /*0000*/ 	.byte	0x04, 0x37
        /*0002*/ 	.short	(.L_89 - .L_88)
.L_88:
        /*0004*/ 	.word	0x00000082


	//----- nvinfo : EIATTR_KPARAM_INFO
	.align		4
.L_89:
        /*0008*/ 	.byte	0x04, 0x17
        /*000a*/ 	.short	(.L_91 - .L_90)
.L_90:
        /*000c*/ 	.word	0x00000000
        /*0010*/ 	.short	0x0003
        /*0012*/ 	.short	0x0018
        /*0014*/ 	.byte	0x00, 0xf0, 0x11, 0x00


	//----- nvinfo : EIATTR_KPARAM_INFO
	.align		4
.L_91:
        /*0018*/ 	.byte	0x04, 0x17
        /*001a*/ 	.short	(.L_93 - .L_92)
.L_92:
        /*001c*/ 	.word	0x00000000
        /*0020*/ 	.short	0x0002
        /*0022*/ 	.short	0x0010
        /*0024*/ 	.byte	0x00, 0xf5, 0x21, 0x00


	//----- nvinfo : EIATTR_KPARAM_INFO
	.align		4
.L_93:
        /*0028*/ 	.byte	0x04, 0x17
        /*002a*/ 	.short	(.L_95 - .L_94)
.L_94:
        /*002c*/ 	.word	0x00000000
        /*0030*/ 	.short	0x0001
        /*0032*/ 	.short	0x0008
        /*0034*/ 	.byte	0x00, 0xf5, 0x21, 0x00


	//----- nvinfo : EIATTR_KPARAM_INFO
	.align		4
.L_95:
        /*0038*/ 	.byte	0x04, 0x17
        /*003a*/ 	.short	(.L_97 - .L_96)
.L_96:
        /*003c*/ 	.word	0x00000000
        /*0040*/ 	.short	0x0000
        /*0042*/ 	.short	0x0000
        /*0044*/ 	.byte	0x00, 0xf5, 0x21, 0x00


	//----- nvinfo : EIATTR_SPARSE_MMA_MASK
	.align		4
.L_97:
        /*0048*/ 	.byte	0x03, 0x50
        /*004a*/ 	.short	0x0000


	//----- nvinfo : EIATTR_MAXREG_COUNT
	.align		4
        /*004c*/ 	.byte	0x03, 0x1b
        /*004e*/ 	.short	0x00ff


	//----- nvinfo : EIATTR_MERCURY_ISA_VERSION
	.align		4
        /*0050*/ 	.byte	0x03, 0x5f
        /*0052*/ 	.short	0x0101


	//----- nvinfo : EIATTR_VRC_CTA_INIT_COUNT
	.align		4
        /*0054*/ 	.byte	0x02, 0x4a
	.zero		1
	.zero		1


	//----- nvinfo : EIATTR_EXIT_INSTR_OFFSETS
	.align		4
        /*0058*/ 	.byte	0x04, 0x1c
        /*005a*/ 	.short	(.L_99 - .L_98)


	//   ....[0]....
.L_98:
        /*005c*/ 	.word	0x00000070


	//   ....[1]....
        /*0060*/ 	.word	0x00000920


	//----- nvinfo : EIATTR_CBANK_PARAM_SIZE
	.align		4
.L_99:
        /*0064*/ 	.byte	0x03, 0x19
        /*0066*/ 	.short	0x001c


	//----- nvinfo : EIATTR_PARAM_CBANK
	.align		4
        /*0068*/ 	.byte	0x04, 0x0a
        /*006a*/ 	.short	(.L_101 - .L_100)
	.align		4
.L_100:
        /*006c*/ 	.word	index@(.nv.constant0._Z19kernel_mont_chain16ILj1048573ELj2386209451EEvPjS0_S0_i)
        /*0070*/ 	.short	0x0380
        /*0072*/ 	.short	0x001c


	//----- nvinfo : EIATTR_SW_WAR
	.align		4
.L_101:
        /*0074*/ 	.byte	0x04, 0x36
        /*0076*/ 	.short	(.L_103 - .L_102)
.L_102:
        /*0078*/ 	.word	0x00000008
.L_103:


//--------------------- .nv.info._Z22kernel_barrett_chain16ILj1048573EEvPjS0_S0_i --------------------------
	.section	.nv.info._Z22kernel_barrett_chain16ILj1048573EEvPjS0_S0_i,"",@"SHT_CUDA_INFO"
	.sectionflags	@""
	.align	4


	//----- nvinfo : EIATTR_CUDA_API_VERSION
	.align		4
        /*0000*/ 	.byte	0x04, 0x37
        /*0002*/ 	.short	(.L_105 - .L_104)
.L_104:
        /*0004*/ 	.word	0x00000082


	//----- nvinfo : EIATTR_KPARAM_INFO
	.align		4
.L_105:
        /*0008*/ 	.byte	0x04, 0x17
        /*000a*/ 	.short	(.L_107 - .L_106)
.L_106:
        /*000c*/ 	.word	0x00000000
        /*0010*/ 	.short	0x0003
        /*0012*/ 	.short	0x0018
        /*0014*/ 	.byte	0x00, 0xf0, 0x11, 0x00


	//----- nvinfo : EIATTR_KPARAM_INFO
	.align		4
.L_107:
        /*0018*/ 	.byte	0x04, 0x17
        /*001a*/ 	.short	(.L_109 - .L_108)
.L_108:
        /*001c*/ 	.word	0x00000000
        /*0020*/ 	.short	0x0002
        /*0022*/ 	.short	0x0010
        /*0024*/ 	.byte	0x00, 0xf5, 0x21, 0x00


	//----- nvinfo : EIATTR_KPARAM_INFO
	.align		4
.L_109:
        /*0028*/ 	.byte	0x04, 0x17
        /*002a*/ 	.short	(.L_111 - .L_110)
.L_110:
        /*002c*/ 	.word	0x00000000
        /*0030*/ 	.short	0x0001
        /*0032*/ 	.short	0x0008
        /*0034*/ 	.byte	0x00, 0xf5, 0x21, 0x00


	//----- nvinfo : EIATTR_KPARAM_INFO
	.align		4
.L_111:
        /*0038*/ 	.byte	0x04, 0x17
        /*003a*/ 	.short	(.L_113 - .L_112)
.L_112:
        /*003c*/ 	.word	0x00000000
        /*0040*/ 	.short	0x0000
        /*0042*/ 	.short	0x0000
        /*0044*/ 	.byte	0x00, 0xf5, 0x21, 0x00


	//----- nvinfo : EIATTR_SPARSE_MMA_MASK
	.align		4
.L_113:
        /*0048*/ 	.byte	0x03, 0x50
        /*004a*/ 	.short	0x0000


	//----- nvinfo : EIATTR_MAXREG_COUNT
	.align		4
        /*004c*/ 	.byte	0x03, 0x1b
        /*004e*/ 	.short	0x00ff


	//----- nvinfo : EIATTR_MERCURY_ISA_VERSION
	.align		4
        /*0050*/ 	.byte	0x03, 0x5f
        /*0052*/ 	.short	0x0101


	//----- nvinfo : EIATTR_VRC_CTA_INIT_COUNT
	.align		4
        /*0054*/ 	.byte	0x02, 0x4a
	.zero		1
	.zero		1


	//----- nvinfo : EIATTR_EXIT_INSTR_OFFSETS
	.align		4
        /*0058*/ 	.byte	0x04, 0x1c
        /*005a*/ 	.short	(.L_115 - .L_114)


	//   ....[0]....
.L_114:
        /*005c*/ 	.word	0x00000070


	//   ....[1]....
        /*0060*/ 	.word	0x00001030


	//----- nvinfo : EIATTR_CBANK_PARAM_SIZE
	.align		4
.L_115:
        /*0064*/ 	.byte	0x03, 0x19
        /*0066*/ 	.short	0x001c


	//----- nvinfo : EIATTR_PARAM_CBANK
	.align		4
        /*0068*/ 	.byte	0x04, 0x0a
        /*006a*/ 	.short	(.L_117 - .L_116)
	.align		4
.L_116:
        /*006c*/ 	.word	index@(.nv.constant0._Z22kernel_barrett_chain16ILj1048573EEvPjS0_S0_i)
        /*0070*/ 	.short	0x0380
        /*0072*/ 	.short	0x001c


	//----- nvinfo : EIATTR_SW_WAR
	.align		4
.L_117:
        /*0074*/ 	.byte	0x04, 0x36
        /*0076*/ 	.short	(.L_119 - .L_118)
.L_118:
        /*0078*/ 	.word	0x00000008
.L_119:


//--------------------- .nv.info._Z19kernel_mont_chain16ILj65521ELj839905007EEvPjS0_S0_i --------------------------
	.section	.nv.info._Z19kernel_mont_chain16ILj65521ELj839905007EEvPjS0_S0_i,"",@"SHT_CUDA_INFO"
	.sectionflags	@""
	.align	4


	//----- nvinfo : EIATTR_CUDA_API_VERSION
	.align		4
        /*0000*/ 	.byte	0x04, 0x37
        /*0002*/ 	.short	(.L_121 - .L_120)
.L_120:
        /*0004*/ 	.word	0x00000082


	//----- nvinfo : EIATTR_KPARAM_INFO
	.align		4
.L_121:
        /*0008*/ 	.byte	0x04, 0x17
        /*000a*/ 	.short	(.L_123 - .L_122)
.L_122:
        /*000c*/ 	.word	0x00000000
        /*0010*/ 	.short	0x0003
        /*0012*/ 	.short	0x0018
        /*0014*/ 	.byte	0x00, 0xf0, 0x11, 0x00


	//----- nvinfo : EIATTR_KPARAM_INFO
	.align		4
.L_123:
        /*0018*/ 	.byte	0x04, 0x17
        /*001a*/ 	.short	(.L_125 - .L_124)
.L_124:
        /*001c*/ 	.word	0x00000000
        /*0020*/ 	.short	0x0002
        /*0022*/ 	.short	0x0010
        /*0024*/ 	.byte	0x00, 0xf5, 0x21, 0x00


	//----- nvinfo : EIATTR_KPARAM_INFO
	.align		4
.L_125:
        /*0028*/ 	.byte	0x04, 0x17
        /*002a*/ 	.short	(.L_127 - .L_126)
.L_126:
        /*002c*/ 	.word	0x00000000
        /*0030*/ 	.short	0x0001
        /*0032*/ 	.short	0x0008
        /*0034*/ 	.byte	0x00, 0xf5, 0x21, 0x00


	//----- nvinfo : EIATTR_KPARAM_INFO
	.align		4
.L_127:
        /*0038*/ 	.byte	0x04, 0x17
        /*003a*/ 	.short	(.L_129 - .L_128)
.L_128:
        /*003c*/ 	.word	0x00000000
        /*0040*/ 	.short	0x0000
        /*0042*/ 	.short	0x0000
        /*0044*/ 	.byte	0x00, 0xf5, 0x21, 0x00


	//----- nvinfo : EIATTR_SPARSE_MMA_MASK
	.align		4
.L_129:
        /*0048*/ 	.byte	0x03, 0x50
        /*004a*/ 	.short	0x0000


	//----- nvinfo : EIATTR_MAXREG_COUNT
	.align		4
        /*004c*/ 	.byte	0x03, 0x1b
        /*004e*/ 	.short	0x00ff


	//----- nvinfo : EIATTR_MERCURY_ISA_VERSION
	.align		4
        /*0050*/ 	.byte	0x03, 0x5f
        /*0052*/ 	.short	0x0101


	//----- nvinfo : EIATTR_VRC_CTA_INIT_COUNT
	.align		4
        /*0054*/ 	.byte	0x02, 0x4a
	.zero		1
	.zero		1


	//----- nvinfo : EIATTR_EXIT_INSTR_OFFSETS
	.align		4
        /*0058*/ 	.byte	0x04, 0x1c
        /*005a*/ 	.short	(.L_131 - .L_130)


	//   ....[0]....
.L_130:
        /*005c*/ 	.word	0x00000070


	//   ....[1]....
        /*0060*/ 	.word	0x00000920


	//----- nvinfo : EIATTR_CBANK_PARAM_SIZE
	.align		4
.L_131:
        /*0064*/ 	.byte	0x03, 0x19
        /*0066*/ 	.short	0x001c


	//----- nvinfo : EIATTR_PARAM_CBANK
	.align		4
        /*0068*/ 	.byte	0x04, 0x0a
        /*006a*/ 	.short	(.L_133 - .L_132)
	.align		4
.L_132:
        /*006c*/ 	.word	index@(.nv.constant0._Z19kernel_mont_chain16ILj65521ELj839905007EEvPjS0_S0_i)
        /*0070*/ 	.short	0x0380
        /*0072*/ 	.short	0x001c


	//----- nvinfo : EIATTR_SW_WAR
	.align		4
.L_133:
        /*0074*/ 	.byte	0x04, 0x36
        /*0076*/ 	.short	(.L_135 - .L_134)
.L_134:
        /*0078*/ 	.word	0x00000008
.L_135:


//--------------------- .nv.info._Z22kernel_barrett_chain16ILj65521EEvPjS0_S0_i --------------------------
	.section	.nv.info._Z22kernel_barrett_chain16ILj65521EEvPjS0_S0_i,"",@"SHT_CUDA_INFO"
	.sectionflags	@""
	.align	4


	//----- nvinfo : EIATTR_CUDA_API_VERSION
	.align		4
        /*0000*/ 	.byte	0x04, 0x37
        /*0002*/ 	.short	(.L_137 - .L_136)
.L_136:
        /*0004*/ 	.word	0x00000082


	//----- nvinfo : EIATTR_KPARAM_INFO
	.align		4
.L_137:
        /*0008*/ 	.byte	0x04, 0x17
        /*000a*/ 	.short	(.L_139 - .L_138)
.L_138:
        /*000c*/ 	.word	0x00000000
        /*0010*/ 	.short	0x0003
        /*0012*/ 	.short	0x0018
        /*0014*/ 	.byte	0x00, 0xf0, 0x11, 0x00


	//----- nvinfo : EIATTR_KPARAM_INFO
	.align		4
.L_139:
        /*0018*/ 	.byte	0x04, 0x17
        /*001a*/ 	.short	(.L_141 - .L_140)
.L_140:
        /*001c*/ 	.word	0x00000000
        /*0020*/ 	.short	0x0002
        /*0022*/ 	.short	0x0010
        /*0024*/ 	.byte	0x00, 0xf5, 0x21, 0x00


	//----- nvinfo : EIATTR_KPARAM_INFO
	.align		4
.L_141:
        /*0028*/ 	.byte	0x04, 0x17
        /*002a*/ 	.short	(.L_143 - .L_142)
.L_142:
        /*002c*/ 	.word	0x00000000
        /*0030*/ 	.short	0x0001
        /*0032*/ 	.short	0x0008
        /*0034*/ 	.byte	0x00, 0xf5, 0x21, 0x00


	//----- nvinfo : EIATTR_KPARAM_INFO
	.align		4
.L_143:
        /*0038*/ 	.byte	0x04, 0x17
        /*003a*/ 	.short	(.L_145 - .L_144)
.L_144:
        /*003c*/ 	.word	0x00000000
        /*0040*/ 	.short	0x0000
        /*0042*/ 	.short	0x0000
        /*0044*/ 	.byte	0x00, 0xf5, 0x21, 0x00


	//----- nvinfo : EIATTR_SPARSE_MMA_MASK
	.align		4
.L_145:
        /*0048*/ 	.byte	0x03, 0x50
        /*004a*/ 	.short	0x0000


	//----- nvinfo : EIATTR_MAXREG_COUNT
	.align		4
        /*004c*/ 	.byte	0x03, 0x1b
        /*004e*/ 	.short	0x00ff


	//----- nvinfo : EIATTR_MERCURY_ISA_VERSION
	.align		4
        /*0050*/ 	.byte	0x03, 0x5f
        /*0052*/ 	.short	0x0101


	//----- nvinfo : EIATTR_VRC_CTA_INIT_COUNT
	.align		4
        /*0054*/ 	.byte	0x02, 0x4a
	.zero		1
	.zero		1


	//----- nvinfo : EIATTR_EXIT_INSTR_OFFSETS
	.align		4
        /*0058*/ 	.byte	0x04, 0x1c
        /*005a*/ 	.short	(.L_147 - .L_146)


	//   ....[0]....
.L_146:
        /*005c*/ 	.word	0x00000070


	//   ....[1]....
        /*0060*/ 	.word	0x00000e40


	//----- nvinfo : EIATTR_CBANK_PARAM_SIZE
	.align		4
.L_147:
        /*0064*/ 	.byte	0x03, 0x19
        /*0066*/ 	.short	0x001c


	//----- nvinfo : EIATTR_PARAM_CBANK
	.align		4
        /*0068*/ 	.byte	0x04, 0x0a
        /*006a*/ 	.short	(.L_149 - .L_148)
	.align		4
.L_148:
        /*006c*/ 	.word	index@(.nv.constant0._Z22kernel_barrett_chain16ILj65521EEvPjS0_S0_i)
        /*0070*/ 	.short	0x0380
        /*0072*/ 	.short	0x001c


	//----- nvinfo : EIATTR_SW_WAR
	.align		4
.L_149:
        /*0074*/ 	.byte	0x04, 0x36
        /*0076*/ 	.short	(.L_151 - .L_150)
.L_150:
        /*0078*/ 	.word	0x00000008
.L_151:


//--------------------- .nv.info._Z19kernel_mont_chain16ILj268369921ELj268369919EEvPjS0_S0_i --------------------------
	.section	.nv.info._Z19kernel_mont_chain16ILj268369921ELj268369919EEvPjS0_S0_i,"",@"SHT_CUDA_INFO"
	.sectionflags	@""
	.align	4


	//----- nvinfo : EIATTR_CUDA_API_VERSION
	.align		4
        /*0000*/ 	.byte	0x04, 0x37
        /*0002*/ 	.short	(.L_153 - .L_152)
.L_152:
        /*0004*/ 	.word	0x00000082


	//----- nvinfo : EIATTR_KPARAM_INFO
	.align		4
.L_153:
        /*0008*/ 	.byte	0x04, 0x17
        /*000a*/ 	.short	(.L_155 - .L_154)
.L_154:
        /*000c*/ 	.word	0x00000000
        /*0010*/ 	.short	0x0003
        /*0012*/ 	.short	0x0018
        /*0014*/ 	.byte	0x00, 0xf0, 0x11, 0x00


	//----- nvinfo : EIATTR_KPARAM_INFO
	.align		4
.L_155:
        /*0018*/ 	.byte	0x04, 0x17
        /*001a*/ 	.short	(.L_157 - .L_156)
.L_156:
        /*001c*/ 	.word	0x00000000
        /*0020*/ 	.short	0x0002
        /*0022*/ 	.short	0x0010
        /*0024*/ 	.byte	0x00, 0xf5, 0x21, 0x00


	//----- nvinfo : EIATTR_KPARAM_INFO
	.align		4
.L_157:
        /*0028*/ 	.byte	0x04, 0x17
        /*002a*/ 	.short	(.L_159 - .L_158)
.L_158:
        /*002c*/ 	.word	0x00000000
        /*0030*/ 	.short	0x0001
        /*0032*/ 	.short	0x0008
        /*0034*/ 	.byte	0x00, 0xf5, 0x21, 0x00


	//----- nvinfo : EIATTR_KPARAM_INFO
	.align		4
.L_159:
        /*0038*/ 	.byte	0x04, 0x17
        /*003a*/ 	.short	(.L_161 - .L_160)
.L_160:
        /*003c*/ 	.word	0x00000000
        /*0040*/ 	.short	0x0000
        /*0042*/ 	.short	0x0000
        /*0044*/ 	.byte	0x00, 0xf5, 0x21, 0x00


	//----- nvinfo : EIATTR_SPARSE_MMA_MASK
	.align		4
.L_161:
        /*0048*/ 	.byte	0x03, 0x50
        /*004a*/ 	.short	0x0000


	//----- nvinfo : EIATTR_MAXREG_COUNT
	.align		4
        /*004c*/ 	.byte	0x03, 0x1b
        /*004e*/ 	.short	0x00ff


	//----- nvinfo : EIATTR_MERCURY_ISA_VERSION
	.align		4
        /*0050*/ 	.byte	0x03, 0x5f
        /*0052*/ 	.short	0x0101


	//----- nvinfo : EIATTR_VRC_CTA_INIT_COUNT
	.align		4
        /*0054*/ 	.byte	0x02, 0x4a
	.zero		1
	.zero		1


	//----- nvinfo : EIATTR_EXIT_INSTR_OFFSETS
	.align		4
        /*0058*/ 	.byte	0x04, 0x1c
        /*005a*/ 	.short	(.L_163 - .L_162)


	//   ....[0]....
.L_162:
        /*005c*/ 	.word	0x00000070


	//   ....[1]....
        /*0060*/ 	.word	0x00000920


	//----- nvinfo : EIATTR_CBANK_PARAM_SIZE
	.align		4
.L_163:
        /*0064*/ 	.byte	0x03, 0x19
        /*0066*/ 	.short	0x001c


	//----- nvinfo : EIATTR_PARAM_CBANK
	.align		4
        /*0068*/ 	.byte	0x04, 0x0a
        /*006a*/ 	.short	(.L_165 - .L_164)
	.align		4
.L_164:
        /*006c*/ 	.word	index@(.nv.constant0._Z19kernel_mont_chain16ILj268369921ELj268369919EEvPjS0_S0_i)
        /*0070*/ 	.short	0x0380
        /*0072*/ 	.short	0x001c


	//----- nvinfo : EIATTR_SW_WAR
	.align		4
.L_165:
        /*0074*/ 	.byte	0x04, 0x36
        /*0076*/ 	.short	(.L_167 - .L_166)
.L_166:
        /*0078*/ 	.word	0x00000008
.L_167:


//--------------------- .nv.info._Z22kernel_barrett_chain16ILj268369921EEvPjS0_S0_i --------------------------
	.section	.nv.info._Z22kernel_barrett_chain16ILj268369921EEvPjS0_S0_i,"",@"SHT_CUDA_INFO"
	.sectionflags	@""
	.align	4


	//----- nvinfo : EIATTR_CUDA_API_VERSION
	.align		4
        /*0000*/ 	.byte	0x04, 0x37
        /*0002*/ 	.short	(.L_169 - .L_168)
.L_168:
        /*0004*/ 	.word	0x00000082


	//----- nvinfo : EIATTR_KPARAM_INFO
	.align		4
.L_169:
        /*0008*/ 	.byte	0x04, 0x17
        /*000a*/ 	.short	(.L_171 - .L_170)
.L_170:
        /*000c*/ 	.word	0x00000000
        /*0010*/ 	.short	0x0003
        /*0012*/ 	.short	0x0018
        /*0014*/ 	.byte	0x00, 0xf0, 0x11, 0x00


	//----- nvinfo : EIATTR_KPARAM_INFO
	.align		4
.L_171:
        /*0018*/ 	.byte	0x04, 0x17
        /*001a*/ 	.short	(.L_173 - .L_172)
.L_172:
        /*001c*/ 	.word	0x00000000
        /*0020*/ 	.short	0x0002
        /*0022*/ 	.short	0x0010
        /*0024*/ 	.byte	0x00, 0xf5, 0x21, 0x00


	//----- nvinfo : EIATTR_KPARAM_INFO
	.align		4
.L_173:
        /*0028*/ 	.byte	0x04, 0x17
        /*002a*/ 	.short	(.L_175 - .L_174)
.L_174:
        /*002c*/ 	.word	0x00000000
        /*0030*/ 	.short	0x0001
        /*0032*/ 	.short	0x0008
        /*0034*/ 	.byte	0x00, 0xf5, 0x21, 0x00


	//----- nvinfo : EIATTR_KPARAM_INFO
	.align		4
.L_175:
        /*0038*/ 	.byte	0x04, 0x17
        /*003a*/ 	.short	(.L_177 - .L_176)
.L_176:
        /*003c*/ 	.word	0x00000000
        /*0040*/ 	.short	0x0000
        /*0042*/ 	.short	0x0000
        /*0044*/ 	.byte	0x00, 0xf5, 0x21, 0x00


	//----- nvinfo : EIATTR_SPARSE_MMA_MASK
	.align		4
.L_177:
        /*0048*/ 	.byte	0x03, 0x50
        /*004a*/ 	.short	0x0000


	//----- nvinfo : EIATTR_MAXREG_COUNT
	.align		4
        /*004c*/ 	.byte	0x03, 0x1b
        /*004e*/ 	.short	0x00ff


	//----- nvinfo : EIATTR_MERCURY_ISA_VERSION
	.align		4
        /*0050*/ 	.byte	0x03, 0x5f
        /*0052*/ 	.short	0x0101


	//----- nvinfo : EIATTR_VRC_CTA_INIT_COUNT
	.align		4
        /*0054*/ 	.byte	0x02, 0x4a
	.zero		1
	.zero		1


	//----- nvinfo : EIATTR_EXIT_INSTR_OFFSETS
	.align		4
        /*0058*/ 	.byte	0x04, 0x1c
        /*005a*/ 	.short	(.L_179 - .L_178)


	//   ....[0]....
.L_178:
        /*005c*/ 	.word	0x00000070


	//   ....[1]....
        /*0060*/ 	.word	0x00001030


	//----- nvinfo : EIATTR_CBANK_PARAM_SIZE
	.align		4
.L_179:
        /*0064*/ 	.byte	0x03, 0x19
        /*0066*/ 	.short	0x001c


	//----- nvinfo : EIATTR_PARAM_CBANK
	.align		4
        /*0068*/ 	.byte	0x04, 0x0a
        /*006a*/ 	.short	(.L_181 - .L_180)
	.align		4
.L_180:
        /*006c*/ 	.word	index@(.nv.constant0._Z22kernel_barrett_chain16ILj268369921EEvPjS0_S0_i)
        /*0070*/ 	.short	0x0380
        /*0072*/ 	.short	0x001c


	//----- nvinfo : EIATTR_SW_WAR
	.align		4
.L_181:
        /*0074*/ 	.byte	0x04, 0x36
        /*0076*/ 	.short	(.L_183 - .L_182)
.L_182:
        /*0078*/ 	.word	0x00000008
.L_183:


//--------------------- .nv.info._Z22kernel_dynamic_chain16PjS_S_ij --------------------------
	.section	.nv.info._Z22kernel_dynamic_chain16PjS_S_ij,"",@"SHT_CUDA_INFO"
	.sectionflags	@""
	.align	4


	//----- nvinfo : EIATTR_CUDA_API_VERSION
	.align		4
        /*0000*/ 	.byte	0x04, 0x37
        /*0002*/ 	.short	(.L_185 - .L_184)
.L_184:
        /*0004*/ 	.word	0x00000082


	//----- nvinfo : EIATTR_KPARAM_INFO
	.align		4
.L_185:
        /*0008*/ 	.byte	0x04, 0x17
        /*000a*/ 	.short	(.L_187 - .L_186)
.L_186:
        /*000c*/ 	.word	0x00000000
        /*0010*/ 	.short	0x0004
        /*0012*/ 	.short	0x001c
        /*0014*/ 	.byte	0x00, 0xf0, 0x11, 0x00


	//----- nvinfo : EIATTR_KPARAM_INFO
	.align		4
.L_187:
        /*0018*/ 	.byte	0x04, 0x17
        /*001a*/ 	.short	(.L_189 - .L_188)
.L_188:
        /*001c*/ 	.word	0x00000000
        /*0020*/ 	.short	0x0003
        /*0022*/ 	.short	0x0018
        /*0024*/ 	.byte	0x00, 0xf0, 0x11, 0x00


	//----- nvinfo : EIATTR_KPARAM_INFO
	.align		4
.L_189:
        /*0028*/ 	.byte	0x04, 0x17
        /*002a*/ 	.short	(.L_191 - .L_190)
.L_190:
        /*002c*/ 	.word	0x00000000
        /*0030*/ 	.short	0x0002
        /*0032*/ 	.short	0x0010
        /*0034*/ 	.byte	0x00, 0xf5, 0x21, 0x00


	//----- nvinfo : EIATTR_KPARAM_INFO
	.align		4
.L_191:
        /*0038*/ 	.byte	0x04, 0x17
        /*003a*/ 	.short	(.L_193 - .L_192)
.L_192:
        /*003c*/ 	.word	0x00000000
        /*0040*/ 	.short	0x0001
        /*0042*/ 	.short	0x0008
        /*0044*/ 	.byte	0x00, 0xf5, 0x21, 0x00


	//----- nvinfo : EIATTR_KPARAM_INFO
	.align		4
.L_193:
        /*0048*/ 	.byte	0x04, 0x17
        /*004a*/ 	.short	(.L_195 - .L_194)
.L_194:
        /*004c*/ 	.word	0x00000000
        /*0050*/ 	.short	0x0000
        /*0052*/ 	.short	0x0000
        /*0054*/ 	.byte	0x00, 0xf5, 0x21, 0x00


	//----- nvinfo : EIATTR_SPARSE_MMA_MASK
	.align		4
.L_195:
        /*0058*/ 	.byte	0x03, 0x50
        /*005a*/ 	.short	0x0000


	//----- nvinfo : EIATTR_MAXREG_COUNT
	.align		4
        /*005c*/ 	.byte	0x03, 0x1b
        /*005e*/ 	.short	0x00ff


	//----- nvinfo : EIATTR_MERCURY_ISA_VERSION
	.align		4
        /*0060*/ 	.byte	0x03, 0x5f
        /*0062*/ 	.short	0x0101


	//----- nvinfo : EIATTR_VRC_CTA_INIT_COUNT
	.align		4
        /*0064*/ 	.byte	0x02, 0x4a
	.zero		1
	.zero		1


	//----- nvinfo : EIATTR_EXIT_INSTR_OFFSETS
	.align		4
        /*0068*/ 	.byte	0x04, 0x1c
        /*006a*/ 	.short	(.L_197 - .L_196)


	//   ....[0]....
.L_196:
        /*006c*/ 	.word	0x00000070


	//   ....[1]....
        /*0070*/ 	.word	0x00001e40


	//----- nvinfo : EIATTR_CRS_STACK_SIZE
	.align		4
.L_197:
        /*0074*/ 	.byte	0x04, 0x1e
        /*0076*/ 	.short	(.L_199 - .L_198)
.L_198:
        /*0078*/ 	.word	0x00000000


	//----- nvinfo : EIATTR_CBANK_PARAM_SIZE
	.align		4
.L_199:
        /*007c*/ 	.byte	0x03, 0x19
        /*007e*/ 	.short	0x0020


	//----- nvinfo : EIATTR_PARAM_CBANK
	.align		4
        /*0080*/ 	.byte	0x04, 0x0a
        /*0082*/ 	.short	(.L_201 - .L_200)
	.align		4
.L_200:
        /*0084*/ 	.word	index@(.nv.constant0._Z22kernel_dynamic_chain16PjS_S_ij)
        /*0088*/ 	.short	0x0380
        /*008a*/ 	.short	0x0020


	//----- nvinfo : EIATTR_SW_WAR
	.align		4
.L_201:
        /*008c*/ 	.byte	0x04, 0x36
        /*008e*/ 	.short	(.L_203 - .L_202)
.L_202:
        /*0090*/ 	.word	0x00000008
.L_203:


//--------------------- .nv.callgraph             --------------------------
	.section	.nv.callgraph,"",@"SHT_CUDA_CALLGRAPH"
	.align	4
	.sectionentsize	8
	.align		4
        /*0000*/ 	.word	0x00000000
	.align		4
        /*0004*/ 	.word	0xffffffff
	.align		4
        /*0008*/ 	.word	0x00000000
	.align		4
        /*000c*/ 	.word	0xfffffffe
	.align		4
        /*0010*/ 	.word	0x00000000
	.align		4
        /*0014*/ 	.word	0xfffffffd
	.align		4
        /*0018*/ 	.word	0x00000000
	.align		4
        /*001c*/ 	.word	0xfffffffc


//--------------------- .text._Z19kernel_mont_chain16ILj16769023ELj83877889EEvPjS0_S0_i --------------------------
	.section	.text._Z19kernel_mont_chain16ILj16769023ELj83877889EEvPjS0_S0_i,"ax",@progbits
	.align	128
        .global         _Z19kernel_mont_chain16ILj16769023ELj83877889EEvPjS0_S0_i
        .type           _Z19kernel_mont_chain16ILj16769023ELj83877889EEvPjS0_S0_i,@function
        .size           _Z19kernel_mont_chain16ILj16769023ELj83877889EEvPjS0_S0_i,(.L_x_58 - _Z19kernel_mont_chain16ILj16769023ELj83877889EEvPjS0_S0_i)
        .other          _Z19kernel_mont_chain16ILj16769023ELj83877889EEvPjS0_S0_i,@"STO_CUDA_ENTRY STV_DEFAULT"
_Z19kernel_mont_chain16ILj16769023ELj83877889EEvPjS0_S0_i:
.text._Z19kernel_mont_chain16ILj16769023ELj83877889EEvPjS0_S0_i:
[----:B------:R-:W-:Y:S01]  /*0000*/  LDC R1, c[0x0][0x37c] ;  /* 0x0000df00ff017b82 */ /* 0x000fe20000000800 */
[----:B------:R-:W0:Y:S07]  /*0010*/  S2R R3, SR_TID.X ;  /* 0x0000000000037919 */ /* 0x000e2e0000002100 */
[----:B------:R-:W0:Y:S01]  /*0020*/  S2UR UR4, SR_CTAID.X ;  /* 0x00000000000479c3 */ /* 0x000e220000002500 */
[----:B------:R-:W1:Y:S07]  /*0030*/  LDCU UR5, c[0x0][0x398] ;  /* 0x00007300ff0577ac */ /* 0x000e6e0008000800 */
[----:B------:R-:W0:Y:S02]  /*0040*/  LDC R0, c[0x0][0x360] ;  /* 0x0000d800ff007b82 */ /* 0x000e240000000800 */
[----:B0-----:R-:W-:-:S05]  /*0050*/  IMAD R0, R0, UR4, R3 ;  /* 0x0000000400007c24 */ /* 0x001fca000f8e0203 */
[----:B-1----:R-:W-:-:S13]  /*0060*/  ISETP.GE.AND P0, PT, R0, UR5, PT ;  /* 0x0000000500007c0c */ /* 0x002fda000bf06270 */
[----:B------:R-:W-:Y:S05]  /*0070*/  @P0 EXIT ;  /* 0x000000000000094d */ /* 0x000fea0003800000 */
[----:B------:R-:W0:Y:S01]  /*0080*/  LDC.64 R4, c[0x0][0x380] ;  /* 0x0000e000ff047b82 */ /* 0x000e220000000a00 */
[----:B------:R-:W1:Y:S07]  /*0090*/  LDCU.64 UR6, c[0x0][0x358] ;  /* 0x00006b00ff0677ac */ /* 0x000e6e0008000a00 */
[----:B------:R-:W2:Y:S01]  /*00a0*/  LDC.64 R2, c[0x0][0x388] ;  /* 0x0000e200ff027b82 */ /* 0x000ea20000000a00 */
[----:B0-----:R-:W-:-:S06]  /*00b0*/  IMAD.WIDE R4, R0, 0x4, R4 ;  /* 0x0000000400047825 */ /* 0x001fcc00078e0204 */
[----:B-1----:R-:W3:Y:S01]  /*00c0*/  LDG.E R5, desc[UR6][R4.64] ;  /* 0x0000000604057981 */ /* 0x002ee2000c1e1900 */
[----:B--2---:R-:W-:-:S06]  /*00d0*/  IMAD.WIDE R2, R0, 0x4, R2 ;  /* 0x0000000400027825 */ /* 0x004fcc00078e0202 */
[----:B------:R-:W3:Y:S01]  /*00e0*/  LDG.E R2, desc[UR6][R2.64] ;  /* 0x0000000602027981 */ /* 0x000ee2000c1e1900 */
[----:B------:R-:W-:Y:S01]  /*00f0*/  UMOV UR4, URZ ;  /* 0x000000ff00047c82 */ /* 0x000fe20008000000 */
[----:B---3--:R-:W-:-:S04]  /*0100*/  IMAD.WIDE.U32 R6, R2, R5, RZ ;  /* 0x0000000502067225 */ /* 0x008fc800078e00ff */
[----:B------:R-:W-:-:S04]  /*0110*/  IMAD R9, R6, 0x4ffe001, RZ ;  /* 0x04ffe00106097824 */ /* 0x000fc800078e02ff */
[----:B------:R-:W-:-:S03]  /*0120*/  IMAD.WIDE.U32 R6, R9, 0xffdfff, R6 ;  /* 0x00ffdfff09067825 */ /* 0x000fc600078e0006 */
[----:B------:R-:W-:Y:S02]  /*0130*/  ISETP.GT.U32.AND P0, PT, R6, -0x1, PT ;  /* 0xffffffff0600780c */ /* 0x000fe40003f04070 */
[----:B------:R-:W-:-:S04]  /*0140*/  IADD3 R7, PT, PT, R7, UR4, RZ ;  /* 0x0000000407077c10 */ /* 0x000fc8000fffe0ff */
[----:B------:R-:W-:-:S13]  /*0150*/  ISETP.GT.U32.AND.EX P0, PT, R7, 0xffdffe, PT, P0 ;  /* 0x00ffdffe0700780c */ /* 0x000fda0003f04100 */
[----:B------:R-:W-:-:S05]  /*0160*/  @P0 IADD3 R7, PT, PT, R7, -0xffdfff, RZ ;  /* 0xff00200107070810 */ /* 0x000fca0007ffe0ff */
[----:B------:R-:W-:-:S04]  /*0170*/  IMAD.WIDE.U32 R6, R7, R2, RZ ;  /* 0x0000000207067225 */ /* 0x000fc800078e00ff */
[----:B------:R-:W-:Y:S02]  /*0180*/  VIADD R7, R7, UR4 ;  /* 0x0000000407077c36 */ /* 0x000fe40008000000 */
        /* <DEDUP_REMOVED lines=95> */
[----:B------:R-:W-:Y:S01]  /*0780*/  IMAD R3, R4, 0x4ffe001, RZ ;  /* 0x04ffe00104037824 */ /* 0x000fe200078e02ff */
[----:B------:R-:W-:-:S03]  /*0790*/  IADD3 R5, PT, PT, R5, UR4, RZ ;  /* 0x0000000405057c10 */ /* 0x000fc6000fffe0ff */
[----:B------:R-:W-:-:S04]  /*07a0*/  IMAD.WIDE.U32 R4, R3, 0xffdfff, R4 ;  /* 0x00ffdfff03047825 */ /* 0x000fc800078e0004 */
[----:B------:R-:W-:Y:S01]  /*07b0*/  VIADD R5, R5, UR4 ;  /* 0x0000000405057c36 */ /* 0x000fe20008000000 */
[----:B------:R-:W-:-:S04]  /*07c0*/  ISETP.GT.U32.AND P0, PT, R4, -0x1, PT ;  /* 0xffffffff0400780c */ /* 0x000fc80003f04070 */
[----:B------:R-:W-:-:S13]  /*07d0*/  ISETP.GT.U32.AND.EX P0, PT, R5, 0xffdffe, PT, P0 ;  /* 0x00ffdffe0500780c */ /* 0x000fda0003f04100 */
[----:B------:R-:W-:-:S05]  /*07e0*/  @P0 IADD3 R5, PT, PT, R5, -0xffdfff, RZ ;  /* 0xff00200105050810 */ /* 0x000fca0007ffe0ff */
[----:B------:R-:W-:-:S04]  /*07f0*/  IMAD.WIDE.U32 R4, R5, R2, RZ ;  /* 0x0000000205047225 */ /* 0x000fc800078e00ff */
[----:B------:R-:W-:Y:S01]  /*0800*/  IMAD R3, R4, 0x4ffe001, RZ ;  /* 0x04ffe00104037824 */ /* 0x000fe200078e02ff */
[----:B------:R-:W-:-:S03]  /*0810*/  IADD3 R5, PT, PT, R5, UR4, RZ ;  /* 0x0000000405057c10 */ /* 0x000fc6000fffe0ff */
[----:B------:R-:W-:-:S03]  /*0820*/  IMAD.WIDE.U32 R4, R3, 0xffdfff, R4 ;  /* 0x00ffdfff03047825 */ /* 0x000fc600078e0004 */
[----:B------:R-:W-:Y:S02]  /*0830*/  ISETP.GT.U32.AND P0, PT, R4, -0x1, PT ;  /* 0xffffffff0400780c */ /* 0x000fe40003f04070 */
[----:B------:R-:W-:Y:S02]  /*0840*/  IADD3 R3, PT, PT, R5, UR4, RZ ;  /* 0x0000000405037c10 */ /* 0x000fe4000fffe0ff */
[----:B------:R-:W0:Y:S02]  /*0850*/  LDC.64 R4, c[0x0][0x390] ;  /* 0x0000e400ff047b82 */ /* 0x000e240000000a00 */
[----:B------:R-:W-:-:S13]  /*0860*/  ISETP.GT.U32.AND.EX P0, PT, R3, 0xffdffe, PT, P0 ;  /* 0x00ffdffe0300780c */ /* 0x000fda0003f04100 */
[----:B------:R-:W-:-:S04]  /*0870*/  @P0 VIADD R3, R3, 0xff002001 ;  /* 0xff00200103030836 */ /* 0x000fc80000000000 */
[----:B------:R-:W-:-:S04]  /*0880*/  IMAD.WIDE.U32 R2, R3, R2, RZ ;  /* 0x0000000203027225 */ /* 0x000fc800078e00ff */
[----:B------:R-:W-:Y:S01]  /*0890*/  IMAD R7, R2, 0x4ffe001, RZ ;  /* 0x04ffe00102077824 */ /* 0x000fe200078e02ff */
[----:B------:R-:W-:-:S03]  /*08a0*/  IADD3 R3, PT, PT, R3, UR4, RZ ;  /* 0x0000000403037c10 */ /* 0x000fc6000fffe0ff */
[----:B------:R-:W-:-:S03]  /*08b0*/  IMAD.WIDE.U32 R2, R7, 0xffdfff, R2 ;  /* 0x00ffdfff07027825 */ /* 0x000fc600078e0002 */
[----:B------:R-:W-:Y:S02]  /*08c0*/  ISETP.GT.U32.AND P0, PT, R2, -0x1, PT ;  /* 0xffffffff0200780c */ /* 0x000fe40003f04070 */
[----:B------:R-:W-:-:S04]  /*08d0*/  IADD3 R7, PT, PT, R3, UR4, RZ ;  /* 0x0000000403077c10 */ /* 0x000fc8000fffe0ff */
[----:B------:R-:W-:Y:S01]  /*08e0*/  ISETP.GT.U32.AND.EX P0, PT, R7, 0xffdffe, PT, P0 ;  /* 0x00ffdffe0700780c */ /* 0x000fe20003f04100 */
[----:B0-----:R-:W-:-:S12]  /*08f0*/  IMAD.WIDE R2, R0, 0x4, R4 ;  /* 0x0000000400027825 */ /* 0x001fd800078e0204 */
[----:B------:R-:W-:-:S05]  /*0900*/  @P0 IADD3 R7, PT, PT, R7, -0xffdfff, RZ ;  /* 0xff00200107070810 */ /* 0x000fca0007ffe0ff */
[----:B------:R-:W-:Y:S01]  /*0910*/  STG.E desc[UR6][R2.64], R7 ;  /* 0x0000000702007986 */ /* 0x000fe2000c101906 */
[----:B------:R-:W-:Y:S05]  /*0920*/  EXIT ;  /* 0x000000000000794d */ /* 0x000fea0003800000 */
.L_x_0:
[----:B------:R-:W-:-:S00]  /*0930*/  BRA `(.L_x_0) ;  /* 0xfffffffc00fc7947 */ /* 0x000fc0000383ffff */
[----:B------:R-:W-:-:S00]  /*0940*/  NOP ;  /* 0x0000000000007918 */ /* 0x000fc00000000000 */
        /* <DEDUP_REMOVED lines=11> */
.L_x_58:


//--------------------- .text._Z22kernel_barrett_chain16ILj16769023EEvPjS0_S0_i --------------------------
	.section	.text._Z22kernel_barrett_chain16ILj16769023EEvPjS0_S0_i,"ax",@progbits
	.align	128
        .global         _Z22kernel_barrett_chain16ILj16769023EEvPjS0_S0_i
        .type           _Z22kernel_barrett_chain16ILj16769023EEvPjS0_S0_i,@function
        .size           _Z22kernel_barrett_chain16ILj16769023EEvPjS0_S0_i,(.L_x_59 - _Z22kernel_barrett_chain16ILj16769023EEvPjS0_S0_i)
        .other          _Z22kernel_barrett_chain16ILj16769023EEvPjS0_S0_i,@"STO_CUDA_ENTRY STV_DEFAULT"
_Z22kernel_barrett_chain16ILj16769023EEvPjS0_S0_i:
.text._Z22kernel_barrett_chain16ILj16769023EEvPjS0_S0_i:
        /* <DEDUP_REMOVED lines=13> */
[----:B--2---:R-:W-:-:S05]  /*00d0*/  IMAD.WIDE R6, R0, 0x4, R6 ;  /* 0x0000000400067825 */ /* 0x004fca00078e0206 */
[----:B------:R-:W3:Y:S02]  /*00e0*/  LDG.E R5, desc[UR4][R6.64] ;  /* 0x0000000406057981 */ /* 0x000ee4000c1e1900 */
[----:B---3--:R-:W-:-:S06]  /*00f0*/  IMAD.WIDE.U32 R4, R2, R5, RZ ;  /* 0x0000000502047225 */ /* 0x008fcc00078e00ff */
[----:B------:R-:W-:-:S04]  /*0100*/  IMAD.WIDE.U32 R8, R5, -0x3fe2fb9f, RZ ;  /* 0xc01d046105087825 */ /* 0x000fc800078e00ff */
[----:B------:R-:W-:-:S04]  /*0110*/  IMAD.WIDE.U32 R10, P0, R4, 0x200500, R8 ;  /* 0x00200500040a7825 */ /* 0x000fc80007800008 */
[----:B------:R-:W-:Y:S01]  /*0120*/  IMAD.WIDE.U32 R8, R4, -0x3fe2fb9f, RZ ;  /* 0xc01d046104087825 */ /* 0x000fe200078e00ff */
[----:B------:R-:W-:Y:S02]  /*0130*/  IADD3.X R13, PT, PT, RZ, RZ, RZ, P0, !PT ;  /* 0x000000ffff0d7210 */ /* 0x000fe400007fe4ff */
[----:B------:R-:W-:Y:S02]  /*0140*/  MOV R12, R11 ;  /* 0x0000000b000c7202 */ /* 0x000fe40000000f00 */
[----:B------:R-:W-:-:S05]  /*0150*/  IADD3 RZ, P0, PT, R9, R10, RZ ;  /* 0x0000000a09ff7210 */ /* 0x000fca0007f1e0ff */
[----:B------:R-:W-:-:S03]  /*0160*/  IMAD.WIDE.U32.X R8, R5, 0x200500, R12, P0 ;  /* 0x0020050005087825 */ /* 0x000fc600000e040c */
[----:B------:R-:W-:-:S04]  /*0170*/  IADD3 R10, P0, PT, R4, -R8, RZ ;  /* 0x80000008040a7210 */ /* 0x000fc80007f1e0ff */
[----:B------:R-:W-:-:S04]  /*0180*/  IADD3.X R7, PT, PT, R5, ~R9, RZ, P0, !PT ;  /* 0x8000000905077210 */ /* 0x000fc800007fe4ff */
[--C-:B------:R-:W-:Y:S02]  /*0190*/  SHF.R.U64 R3, R10, 0x1, R7.reuse ;  /* 0x000000010a037819 */ /* 0x100fe40000001207 */
[----:B------:R-:W-:Y:S02]  /*01a0*/  SHF.R.U32.HI R7, RZ, 0x1, R7 ;  /* 0x00000001ff077819 */ /* 0x000fe40000011607 */
[----:B------:R-:W-:-:S04]  /*01b0*/  IADD3 R3, P0, PT, R3, R8, RZ ;  /* 0x0000000803037210 */ /* 0x000fc80007f1e0ff */
[----:B------:R-:W-:-:S04]  /*01c0*/  IADD3.X R6, PT, PT, R7, R9, RZ, P0, !PT ;  /* 0x0000000907067210 */ /* 0x000fc800007fe4ff */
[--C-:B------:R-:W-:Y:S02]  /*01d0*/  SHF.R.U64 R3, R3, 0x17, R6.reuse ;  /* 0x0000001703037819 */ /* 0x100fe40000001206 */
[----:B------:R-:W-:-:S03]  /*01e0*/  SHF.R.U32.HI R6, RZ, 0x17, R6 ;  /* 0x00000017ff067819 */ /* 0x000fc60000011606 */
[----:B------:R-:W-:-:S04]  /*01f0*/  IMAD.WIDE.U32 R4, R3, -0xffdfff, R4 ;  /* 0xff00200103047825 */ /* 0x000fc800078e0004 */
[----:B------:R-:W-:-:S05]  /*0200*/  IMAD R6, R6, -0xffdfff, RZ ;  /* 0xff00200106067824 */ /* 0x000fca00078e02ff */
[----:B------:R-:W-:Y:S01]  /*0210*/  IADD3 R3, PT, PT, R5, -R3, R6 ;  /* 0x8000000305037210 */ /* 0x000fe20007ffe006 */
[----:B------:R-:W-:-:S04]  /*0220*/  IMAD.WIDE.U32 R4, R4, R2, RZ ;  /* 0x0000000204047225 */ /* 0x000fc800078e00ff */
[----:B------:R-:W-:-:S05]  /*0230*/  IMAD R3, R3, R2, RZ ;  /* 0x0000000203037224 */ /* 0x000fca00078e02ff */
[----:B------:R-:W-:-:S05]  /*0240*/  IADD3 R5, PT, PT, R5, R3, RZ ;  /* 0x0000000305057210 */ /* 0x000fca0007ffe0ff */
[----:B------:R-:W-:-:S04]  /*0250*/  IMAD.WIDE.U32 R6, R5, 0xc01d05, RZ ;  /* 0x00c01d0505067825 */ /* 0x000fc800078e00ff */
[----:B------:R-:W-:-:S04]  /*0260*/  IMAD.WIDE.U32 R8, P0, R4, 0x1002005, R6 ;  /* 0x0100200504087825 */ /* 0x000fc80007800006 */
[----:B------:R-:W-:Y:S01]  /*0270*/  IMAD.WIDE.U32 R6, R4, 0xc01d05, RZ ;  /* 0x00c01d0504067825 */ /* 0x000fe200078e00ff */
[----:B------:R-:W-:Y:S02]  /*0280*/  IADD3.X R11, PT, PT, RZ, RZ, RZ, P0, !PT ;  /* 0x000000ffff0b7210 */ /* 0x000fe400007fe4ff */
[----:B------:R-:W-:Y:S02]  /*0290*/  MOV R10, R9 ;  /* 0x00000009000a7202 */ /* 0x000fe40000000f00 */
[----:B------:R-:W-:-:S05]  /*02a0*/  IADD3 RZ, P0, PT, R7, R8, RZ ;  /* 0x0000000807ff7210 */ /* 0x000fca0007f1e0ff */
[----:B------:R-:W-:-:S05]  /*02b0*/  IMAD.WIDE.U32.X R6, R5, 0x1002005, R10, P0 ;  /* 0x0100200505067825 */ /* 0x000fca00000e040a */
        /* <DEDUP_REMOVED lines=194> */
[----:B------:R-:W-:Y:S02]  /*0ee0*/  IMAD.WIDE.U32.X R6, R5, 0x1002005, R10, P0 ;  /* 0x0100200505067825 */ /* 0x000fe400000e040a */
[----:B------:R-:W0:Y:S03]  /*0ef0*/  LDC.64 R10, c[0x0][0x390] ;  /* 0x0000e400ff0a7b82 */ /* 0x000e260000000a00 */
        /* <DEDUP_REMOVED lines=15> */
[----:B------:R-:W-:Y:S01]  /*0ff0*/  SHF.R.U64 R5, R2, 0x10, R3 ;  /* 0x0000001002057819 */ /* 0x000fe20000001203 */
[----:B0-----:R-:W-:-:S04]  /*1000*/  IMAD.WIDE R2, R0, 0x4, R10 ;  /* 0x0000000400027825 */ /* 0x001fc800078e020a */
[----:B------:R-:W-:-:S05]  /*1010*/  IMAD R5, R5, -0xffdfff, R4 ;  /* 0xff00200105057824 */ /* 0x000fca00078e0204 */
[----:B------:R-:W-:Y:S01]  /*1020*/  STG.E desc[UR4][R2.64], R5 ;  /* 0x0000000502007986 */ /* 0x000fe2000c101904 */
[----:B------:R-:W-:Y:S05]  /*1030*/  EXIT ;  /* 0x000000000000794d */ /* 0x000fea0003800000 */
.L_x_1:
        /* <DEDUP_REMOVED lines=12> */
.L_x_59:


//--------------------- .text._Z19kernel_mont_chain16ILj1048573ELj2386209451EEvPjS0_S0_i --------------------------
	.section	.text._Z19kernel_mont_chain16ILj1048573ELj2386209451EEvPjS0_S0_i,"ax",@progbits
	.align	128
        .global         _Z19kernel_mont_chain16ILj1048573ELj2386209451EEvPjS0_S0_i
        .type           _Z19kernel_mont_chain16ILj1048573ELj2386209451EEvPjS0_S0_i,@function
        .size           _Z19kernel_mont_chain16ILj1048573ELj2386209451EEvPjS0_S0_i,(.L_x_60 - _Z19kernel_mont_chain16ILj1048573ELj2386209451EEvPjS0_S0_i)
        .other          _Z19kernel_mont_chain16ILj1048573ELj2386209451EEvPjS0_S0_i,@"STO_CUDA_ENTRY STV_DEFAULT"
_Z19kernel_mont_chain16ILj1048573ELj2386209451EEvPjS0_S0_i:
.text._Z19kernel_mont_chain16ILj1048573ELj2386209451EEvPjS0_S0_i:
        /* <DEDUP_REMOVED lines=17> */
[----:B------:R-:W-:-:S04]  /*0110*/  IMAD R9, R6, -0x71c55555, RZ ;  /* 0x8e3aaaab06097824 */ /* 0x000fc800078e02ff */
[----:B------:R-:W-:-:S03]  /*0120*/  IMAD.WIDE.U32 R6, R9, 0xffffd, R6 ;  /* 0x000ffffd09067825 */ /* 0x000fc600078e0006 */
[----:B------:R-:W-:Y:S02]  /*0130*/  ISETP.GT.U32.AND P0, PT, R6, -0x1, PT ;  /* 0xffffffff0600780c */ /* 0x000fe40003f04070 */
[----:B------:R-:W-:-:S04]  /*0140*/  IADD3 R7, PT, PT, R7, UR4, RZ ;  /* 0x0000000407077c10 */ /* 0x000fc8000fffe0ff */
[----:B------:R-:W-:-:S13]  /*0150*/  ISETP.GT.U32.AND.EX P0, PT, R7, 0xffffc, PT, P0 ;  /* 0x000ffffc0700780c */ /* 0x000fda0003f04100 */
[----:B------:R-:W-:-:S05]  /*0160*/  @P0 IADD3 R7, PT, PT, R7, -0xffffd, RZ ;  /* 0xfff0000307070810 */ /* 0x000fca0007ffe0ff */
[----:B------:R-:W-:-:S04]  /*0170*/  IMAD.WIDE.U32 R6, R7, R2, RZ ;  /* 0x0000000207067225 */ /* 0x000fc800078e00ff */
[----:B------:R-:W-:Y:S02]  /*0180*/  VIADD R7, R7, UR4 ;  /* 0x0000000407077c36 */ /* 0x000fe40008000000 */
        /* <DEDUP_REMOVED lines=95> */
[----:B------:R-:W-:Y:S01]  /*0780*/  IMAD R3, R4, -0x71c55555, RZ ;  /* 0x8e3aaaab04037824 */ /* 0x000fe200078e02ff */
[----:B------:R-:W-:-:S03]  /*0790*/  IADD3 R5, PT, PT, R5, UR4, RZ ;  /* 0x0000000405057c10 */ /* 0x000fc6000fffe0ff */
[----:B------:R-:W-:-:S04]  /*07a0*/  IMAD.WIDE.U32 R4, R3, 0xffffd, R4 ;  /* 0x000ffffd03047825 */ /* 0x000fc800078e0004 */
[----:B------:R-:W-:Y:S01]  /*07b0*/  VIADD R5, R5, UR4 ;  /* 0x0000000405057c36 */ /* 0x000fe20008000000 */
[----:B------:R-:W-:-:S04]  /*07c0*/  ISETP.GT.U32.AND P0, PT, R4, -0x1, PT ;  /* 0xffffffff0400780c */ /* 0x000fc80003f04070 */
[----:B------:R-:W-:-:S13]  /*07d0*/  ISETP.GT.U32.AND.EX P0, PT, R5, 0xffffc, PT, P0 ;  /* 0x000ffffc0500780c */ /* 0x000fda0003f04100 */
[----:B------:R-:W-:-:S05]  /*07e0*/  @P0 IADD3 R5, PT, PT, R5, -0xffffd, RZ ;  /* 0xfff0000305050810 */ /* 0x000fca0007ffe0ff */
[----:B------:R-:W-:-:S04]  /*07f0*/  IMAD.WIDE.U32 R4, R5, R2, RZ ;  /* 0x0000000205047225 */ /* 0x000fc800078e00ff */
[----:B------:R-:W-:Y:S01]  /*0800*/  IMAD R3, R4, -0x71c55555, RZ ;  /* 0x8e3aaaab04037824 */ /* 0x000fe200078e02ff */
        /* <DEDUP_REMOVED lines=8> */
[----:B------:R-:W-:Y:S01]  /*0890*/  IMAD R7, R2, -0x71c55555, RZ ;  /* 0x8e3aaaab02077824 */ /* 0x000fe200078e02ff */
        /* <DEDUP_REMOVED lines=9> */
.L_x_2:
        /* <DEDUP_REMOVED lines=13> */
.L_x_60:


//--------------------- .text._Z22kernel_barrett_chain16ILj1048573EEvPjS0_S0_i --------------------------
	.section	.text._Z22kernel_barrett_chain16ILj1048573EEvPjS0_S0_i,"ax",@progbits
	.align	128
        .global         _Z22kernel_barrett_chain16ILj1048573EEvPjS0_S0_i
        .type           _Z22kernel_barrett_chain16ILj1048573EEvPjS0_S0_i,@function
        .size           _Z22kernel_barrett_chain16ILj1048573EEvPjS0_S0_i,(.L_x_61 - _Z22kernel_barrett_chain16ILj1048573EEvPjS0_S0_i)
        .other          _Z22kernel_barrett_chain16ILj1048573EEvPjS0_S0_i,@"STO_CUDA_ENTRY STV_DEFAULT"
_Z22kernel_barrett_chain16ILj1048573EEvPjS0_S0_i:
.text._Z22kernel_barrett_chain16ILj1048573EEvPjS0_S0_i:
        /* <DEDUP_REMOVED lines=16> */
[----:B------:R-:W-:-:S04]  /*0100*/  IMAD.WIDE.U32 R8, R5, 0x90001b1, RZ ;  /* 0x090001b105087825 */ /* 0x000fc800078e00ff */
[----:B------:R-:W-:-:S04]  /*0110*/  IMAD.WIDE.U32 R10, P0, R4, 0x3000, R8 ;  /* 0x00003000040a7825 */ /* 0x000fc80007800008 */
[----:B------:R-:W-:Y:S01]  /*0120*/  IMAD.WIDE.U32 R8, R4, 0x90001b1, RZ ;  /* 0x090001b104087825 */ /* 0x000fe200078e00ff */
        /* <DEDUP_REMOVED lines=241> */
.L_x_3:
        /* <DEDUP_REMOVED lines=12> */
.L_x_61:


//--------------------- .text._Z19kernel_mont_chain16ILj65521ELj839905007EEvPjS0_S0_i --------------------------
	.section	.text._Z19kernel_mont_chain16ILj65521ELj839905007EEvPjS0_S0_i,"ax",@progbits
	.align	128
        .global         _Z19kernel_mont_chain16ILj65521ELj839905007EEvPjS0_S0_i
        .type           _Z19kernel_mont_chain16ILj65521ELj839905007EEvPjS0_S0_i,@function
        .size           _Z19kernel_mont_chain16ILj65521ELj839905007EEvPjS0_S0_i,(.L_x_62 - _Z19kernel_mont_chain16ILj65521ELj839905007EEvPjS0_S0_i)
        .other          _Z19kernel_mont_chain16ILj65521ELj839905007EEvPjS0_S0_i,@"STO_CUDA_ENTRY STV_DEFAULT"
_Z19kernel_mont_chain16ILj65521ELj839905007EEvPjS0_S0_i:
.text._Z19kernel_mont_chain16ILj65521ELj839905007EEvPjS0_S0_i:
        /* <DEDUP_REMOVED lines=147> */
.L_x_4:
        /* <DEDUP_REMOVED lines=13> */
.L_x_62:


//--------------------- .text._Z22kernel_barrett_chain16ILj65521EEvPjS0_S0_i --------------------------
	.section	.text._Z22kernel_barrett_chain16ILj65521EEvPjS0_S0_i,"ax",@progbits
	.align	128
        .global         _Z22kernel_barrett_chain16ILj65521EEvPjS0_S0_i
        .type           _Z22kernel_barrett_chain16ILj65521EEvPjS0_S0_i,@function
        .size           _Z22kernel_barrett_chain16ILj65521EEvPjS0_S0_i,(.L_x_63 - _Z22kernel_barrett_chain16ILj65521EEvPjS0_S0_i)
        .other          _Z22kernel_barrett_chain16ILj65521EEvPjS0_S0_i,@"STO_CUDA_ENTRY STV_DEFAULT"
_Z22kernel_barrett_chain16ILj65521EEvPjS0_S0_i:
.text._Z22kernel_barrett_chain16ILj65521EEvPjS0_S0_i:
        /* <DEDUP_REMOVED lines=43> */
[----:B------:R-:W-:-:S04]  /*02b0*/  IMAD.WIDE.U32.X R6, R5, 0x1000f, R10, P0 ;  /* 0x0001000f05067825 */ /* 0x000fc800000e040a */
[----:B------:R-:W-:Y:S02]  /*02c0*/  IMAD R7, R7, -0xfff1, RZ ;  /* 0xffff000f07077824 */ /* 0x000fe400078e02ff */
[----:B------:R-:W-:-:S05]  /*02d0*/  IMAD.WIDE.U32 R4, R6, -0xfff1, R4 ;  /* 0xffff000f06047825 */ /* 0x000fca00078e0004 */
        /* <DEDUP_REMOVED lines=165> */
[----:B------:R-:W-:Y:S02]  /*0d30*/  IADD3 RZ, P0, PT, R7, R8, RZ ;  /* 0x0000000807ff7210 */ /* 0x000fe40007f1e0ff */
[----:B------:R-:W0:Y:S03]  /*0d40*/  LDC.64 R8, c[0x0][0x390] ;  /* 0x0000e400ff087b82 */ /* 0x000e260000000a00 */
        /* <DEDUP_REMOVED lines=8> */
[----:B------:R-:W-:-:S04]  /*0dd0*/  IMAD.WIDE.U32 R2, R4, 0xe10d30, RZ ;  /* 0x00e10d3004027825 */ /* 0x000fc800078e00ff */
[----:B------:R-:W-:-:S03]  /*0de0*/  IMAD.WIDE.U32 R6, R4, 0x1000f, R6 ;  /* 0x0001000f04067825 */ /* 0x000fc600078e0006 */
[----:B------:R-:W-:Y:S01]  /*0df0*/  IADD3 RZ, P0, PT, R3, R6, RZ ;  /* 0x0000000603ff7210 */ /* 0x000fe20007f1e0ff */
[----:B0-----:R-:W-:-:S04]  /*0e00*/  IMAD.WIDE R2, R0, 0x4, R8 ;  /* 0x0000000400027825 */ /* 0x001fc800078e0208 */
[----:B------:R-:W-:-:S04]  /*0e10*/  IMAD.X R5, R5, 0x1000f, R7, P0 ;  /* 0x0001000f05057824 */ /* 0x000fc800000e0607 */
[----:B------:R-:W-:-:S05]  /*0e20*/  IMAD R5, R5, -0xfff1, R4 ;  /* 0xffff000f05057824 */ /* 0x000fca00078e0204 */
[----:B------:R-:W-:Y:S01]  /*0e30*/  STG.E desc[UR4][R2.64], R5 ;  /* 0x0000000502007986 */ /* 0x000fe2000c101904 */
[----:B------:R-:W-:Y:S05]  /*0e40*/  EXIT ;  /* 0x000000000000794d */ /* 0x000fea0003800000 */
.L_x_5:
        /* <DEDUP_REMOVED lines=11> */
.L_x_63:


//--------------------- .text._Z19kernel_mont_chain16ILj268369921ELj268369919EEvPjS0_S0_i --------------------------
	.section	.text._Z19kernel_mont_chain16ILj268369921ELj268369919EEvPjS0_S0_i,"ax",@progbits
	.align	128
        .global         _Z19kernel_mont_chain16ILj268369921ELj268369919EEvPjS0_S0_i
        .type           _Z19kernel_mont_chain16ILj268369921ELj268369919EEvPjS0_S0_i,@function
        .size           _Z19kernel_mont_chain16ILj268369921ELj268369919EEvPjS0_S0_i,(.L_x_64 - _Z19kernel_mont_chain16ILj268369921ELj268369919EEvPjS0_S0_i)
        .other          _Z19kernel_mont_chain16ILj268369921ELj268369919EEvPjS0_S0_i,@"STO_CUDA_ENTRY STV_DEFAULT"
_Z19kernel_mont_chain16ILj268369921ELj268369919EEvPjS0_S0_i:
.text._Z19kernel_mont_chain16ILj268369921ELj268369919EEvPjS0_S0_i:
        /* <DEDUP_REMOVED lines=147> */
.L_x_6:
        /* <DEDUP_REMOVED lines=13> */
.L_x_64:


//--------------------- .text._Z22kernel_barrett_chain16ILj268369921EEvPjS0_S0_i --------------------------
	.section	.text._Z22kernel_barrett_chain16ILj268369921EEvPjS0_S0_i,"ax",@progbits
	.align	128
        .global         _Z22kernel_barrett_chain16ILj268369921EEvPjS0_S0_i
        .type           _Z22kernel_barrett_chain16ILj268369921EEvPjS0_S0_i,@function
        .size           _Z22kernel_barrett_chain16ILj268369921EEvPjS0_S0_i,(.L_x_65 - _Z22kernel_barrett_chain16ILj268369921EEvPjS0_S0_i)
        .other          _Z22kernel_barrett_chain16ILj268369921EEvPjS0_S0_i,@"STO_CUDA_ENTRY STV_DEFAULT"
_Z22kernel_barrett_chain16ILj268369921EEvPjS0_S0_i:
.text._Z22kernel_barrett_chain16ILj268369921EEvPjS0_S0_i:
        /* <DEDUP_REMOVED lines=260> */
.L_x_7:
        /* <DEDUP_REMOVED lines=12> */
.L_x_65:


//--------------------- .text._Z22kernel_dynamic_chain16PjS_S_ij --------------------------
	.section	.text._Z22kernel_dynamic_chain16PjS_S_ij,"ax",@progbits
	.align	128
        .global         _Z22kernel_dynamic_chain16PjS_S_ij
        .type           _Z22kernel_dynamic_chain16PjS_S_ij,@function
        .size           _Z22kernel_dynamic_chain16PjS_S_ij,(.L_x_57 - _Z22kernel_dynamic_chain16PjS_S_ij)
        .other          _Z22kernel_dynamic_chain16PjS_S_ij,@"STO_CUDA_ENTRY STV_DEFAULT"
_Z22kernel_dynamic_chain16PjS_S_ij:
.text._Z22kernel_dynamic_chain16PjS_S_ij:
        /* <DEDUP_REMOVED lines=14> */
[----:B------:R-:W3:Y:S01]  /*00e0*/  LDG.E R0, desc[UR6][R6.64] ;  /* 0x0000000606007981 */ /* 0x000ee2000c1e1900 */
[----:B------:R-:W0:Y:S01]  /*00f0*/  LDCU UR4, c[0x0][0x39c] ;  /* 0x00007380ff0477ac */ /* 0x000e220008000800 */
[----:B------:R-:W-:Y:S01]  /*0100*/  BSSY.RECONVERGENT B0, `(.L_x_8) ;  /* 0x000001c000007945 */ /* 0x000fe20003800200 */
[----:B------:R-:W-:Y:S01]  /*0110*/  UMOV UR5, URZ ;  /* 0x000000ff00057c82 */ /* 0x000fe20008000000 */
[----:B---3--:R-:W-:-:S05]  /*0120*/  IMAD.WIDE.U32 R4, R0, R5, RZ ;  /* 0x0000000500047225 */ /* 0x008fca00078e00ff */
[----:B------:R-:W-:-:S13]  /*0130*/  ISETP.NE.U32.AND P0, PT, R5, RZ, PT ;  /* 0x000000ff0500720c */ /* 0x000fda0003f05070 */
[----:B0-----:R-:W-:Y:S05]  /*0140*/  @P0 BRA `(.L_x_9) ;  /* 0x0000000000500947 */ /* 0x001fea0003800000 */
[----:B------:R-:W0:Y:S02]  /*0150*/  LDCU UR8, c[0x0][0x39c] ;  /* 0x00007380ff0877ac */ /* 0x000e240008000800 */
[----:B0-----:R-:W0:Y:S01]  /*0160*/  I2F.U32.RP R3, UR8 ;  /* 0x0000000800037d06 */ /* 0x001e220008209000 */
[----:B------:R-:W-:-:S07]  /*0170*/  ISETP.NE.U32.AND P1, PT, RZ, UR8, PT ;  /* 0x00000008ff007c0c */ /* 0x000fce000bf25070 */
[----:B0-----:R-:W0:Y:S02]  /*0180*/  MUFU.RCP R3, R3 ;  /* 0x0000000300037308 */ /* 0x001e240000001000 */
[----:B0-----:R-:W-:-:S06]  /*0190*/  IADD3 R6, PT, PT, R3, 0xffffffe, RZ ;  /* 0x0ffffffe03067810 */ /* 0x001fcc0007ffe0ff */
[----:B------:R0:W1:Y:S02]  /*01a0*/  F2I.FTZ.U32.TRUNC.NTZ R7, R6 ;  /* 0x0000000600077305 */ /* 0x000064000021f000 */
[----:B0-----:R-:W-:Y:S02]  /*01b0*/  HFMA2 R6, -RZ, RZ, 0, 0 ;  /* 0x00000000ff067431 */ /* 0x001fe400000001ff */
[----:B-1----:R-:W-:-:S04]  /*01c0*/  IMAD.MOV R5, RZ, RZ, -R7 ;  /* 0x000000ffff057224 */ /* 0x002fc800078e0a07 */
[----:B------:R-:W-:-:S04]  /*01d0*/  IMAD R5, R5, UR8, RZ ;  /* 0x0000000805057c24 */ /* 0x000fc8000f8e02ff */
[----:B------:R-:W-:Y:S01]  /*01e0*/  IMAD.HI.U32 R7, R7, R5, R6 ;  /* 0x0000000507077227 */ /* 0x000fe200078e0006 */
[----:B------:R-:W-:-:S05]  /*01f0*/  MOV R5, RZ ;  /* 0x000000ff00057202 */ /* 0x000fca0000000f00 */
[----:B------:R-:W-:-:S04]  /*0200*/  IMAD.HI.U32 R7, R7, R4, RZ ;  /* 0x0000000407077227 */ /* 0x000fc800078e00ff */
[----:B------:R-:W-:-:S04]  /*0210*/  IMAD.MOV R7, RZ, RZ, -R7 ;  /* 0x000000ffff077224 */ /* 0x000fc800078e0a07 */
[----:B------:R-:W-:-:S05]  /*0220*/  IMAD R4, R7, UR8, R4 ;  /* 0x0000000807047c24 */ /* 0x000fca000f8e0204 */
[----:B------:R-:W-:-:S13]  /*0230*/  ISETP.GE.U32.AND P0, PT, R4, UR8, PT ;  /* 0x0000000804007c0c */ /* 0x000fda000bf06070 */
[----:B------:R-:W-:-:S04]  /*0240*/  @P0 IADD3 R4, PT, PT, R4, -UR8, RZ ;  /* 0x8000000804040c10 */ /* 0x000fc8000fffe0ff */
[----:B------:R-:W-:-:S13]  /*0250*/  ISETP.GE.U32.AND P0, PT, R4, UR8, PT ;  /* 0x0000000804007c0c */ /* 0x000fda000bf06070 */
[----:B------:R-:W-:Y:S01]  /*0260*/  @P0 VIADD R4, R4, -UR8 ;  /* 0x8000000804040c36 */ /* 0x000fe20008000000 */
[----:B------:R-:W-:Y:S01]  /*0270*/  @!P1 LOP3.LUT R4, RZ, UR8, RZ, 0x33, !PT ;  /* 0x00000008ff049c12 */ /* 0x000fe2000f8e33ff */
[----:B------:R-:W-:Y:S06]  /*0280*/  BRA `(.L_x_10) ;  /* 0x00000000000c7947 */ /* 0x000fec0003800000 */
.L_x_9:
[----:B------:R-:W-:Y:S01]  /*0290*/  IMAD.MOV.U32 R3, RZ, RZ, R5 ;  /* 0x000000ffff037224 */ /* 0x000fe200078e0005 */
[----:B------:R-:W-:-:S07]  /*02a0*/  MOV R6, 0x2c0 ;  /* 0x000002c000067802 */ /* 0x000fce0000000f00 */
[----:B------:R-:W-:Y:S05]  /*02b0*/  CALL.REL.NOINC `($__internal_0_$__cuda_sm20_rem_u64) ;  /* 0x0000001800e47944 */ /* 0x000fea0003c00000 */
.L_x_10:
[----:B------:R-:W-:Y:S05]  /*02c0*/  BSYNC.RECONVERGENT B0 ;  /* 0x0000000000007941 */ /* 0x000fea0003800200 */
.L_x_8:
[-C--:B------:R-:W-:Y:S01]  /*02d0*/  IMAD R3, R5, R0.reuse, RZ ;  /* 0x0000000005037224 */ /* 0x080fe200078e02ff */
[----:B------:R-:W-:Y:S01]  /*02e0*/  BSSY.RECONVERGENT B0, `(.L_x_11) ;  /* 0x000001b000007945 */ /* 0x000fe20003800200 */
[----:B------:R-:W-:-:S05]  /*02f0*/  IMAD.WIDE.U32 R4, R4, R0, RZ ;  /* 0x0000000004047225 */ /* 0x000fca00078e00ff */
[----:B------:R-:W-:-:S04]  /*0300*/  IADD3 R3, PT, PT, R5, R3, RZ ;  /* 0x0000000305037210 */ /* 0x000fc80007ffe0ff */
[----:B------:R-:W-:-:S13]  /*0310*/  ISETP.NE.U32.AND P0, PT, R3, RZ, PT ;  /* 0x000000ff0300720c */ /* 0x000fda0003f05070 */
[----:B------:R-:W-:Y:S05]  /*0320*/  @P0 BRA `(.L_x_12) ;  /* 0x0000000000500947 */ /* 0x000fea0003800000 */
[----:B------:R-:W0:Y:S02]  /*0330*/  LDCU UR8, c[0x0][0x39c] ;  /* 0x00007380ff0877ac */ /* 0x000e240008000800 */
[----:B0-----:R-:W0:Y:S01]  /*0340*/  I2F.U32.RP R5, UR8 ;  /* 0x0000000800057d06 */ /* 0x001e220008209000 */
[----:B------:R-:W-:-:S07]  /*0350*/  ISETP.NE.U32.AND P1, PT, RZ, UR8, PT ;  /* 0x00000008ff007c0c */ /* 0x000fce000bf25070 */
[----:B0-----:R-:W0:Y:S02]  /*0360*/  MUFU.RCP R5, R5 ;  /* 0x0000000500057308 */ /* 0x001e240000001000 */
[----:B0-----:R-:W-:Y:S02]  /*0370*/  VIADD R6, R5, 0xffffffe ;  /* 0x0ffffffe05067836 */ /* 0x001fe40000000000 */
[----:B------:R-:W-:-:S04]  /*0380*/  IMAD.MOV.U32 R5, RZ, RZ, RZ ;  /* 0x000000ffff057224 */ /* 0x000fc800078e00ff */
[----:B------:R0:W1:Y:S02]  /*0390*/  F2I.FTZ.U32.TRUNC.NTZ R7, R6 ;  /* 0x0000000600077305 */ /* 0x000064000021f000 */
[----:B0-----:R-:W-:Y:S01]  /*03a0*/  IMAD.MOV.U32 R6, RZ, RZ, RZ ;  /* 0x000000ffff067224 */ /* 0x001fe200078e00ff */
[----:B-1----:R-:W-:-:S05]  /*03b0*/  IADD3 R3, PT, PT, RZ, -R7, RZ ;  /* 0x80000007ff037210 */ /* 0x002fca0007ffe0ff */
[----:B------:R-:W-:-:S04]  /*03c0*/  IMAD R3, R3, UR8, RZ ;  /* 0x0000000803037c24 */ /* 0x000fc8000f8e02ff */
[----:B------:R-:W-:-:S06]  /*03d0*/  IMAD.HI.U32 R3, R7, R3, R6 ;  /* 0x0000000307037227 */ /* 0x000fcc00078e0006 */
[----:B------:R-:W-:-:S05]  /*03e0*/  IMAD.HI.U32 R3, R3, R4, RZ ;  /* 0x0000000403037227 */ /* 0x000fca00078e00ff */
[----:B------:R-:W-:-:S05]  /*03f0*/  IADD3 R3, PT, PT, -R3, RZ, RZ ;  /* 0x000000ff03037210 */ /* 0x000fca0007ffe1ff */
[----:B------:R-:W-:-:S05]  /*0400*/  IMAD R4, R3, UR8, R4 ;  /* 0x0000000803047c24 */ /* 0x000fca000f8e0204 */
[----:B------:R-:W-:-:S13]  /*0410*/  ISETP.GE.U32.AND P0, PT, R4, UR8, PT ;  /* 0x0000000804007c0c */ /* 0x000fda000bf06070 */
[----:B------:R-:W-:-:S05]  /*0420*/  @P0 VIADD R4, R4, -UR8 ;  /* 0x8000000804040c36 */ /* 0x000fca0008000000 */
[----:B------:R-:W-:-:S13]  /*0430*/  ISETP.GE.U32.AND P0, PT, R4, UR8, PT ;  /* 0x0000000804007c0c */ /* 0x000fda000bf06070 */
[----:B------:R-:W-:Y:S02]  /*0440*/  @P0 IADD3 R4, PT, PT, R4, -UR8, RZ ;  /* 0x8000000804040c10 */ /* 0x000fe4000fffe0ff */
[----:B------:R-:W-:Y:S01]  /*0450*/  @!P1 LOP3.LUT R4, RZ, UR8, RZ, 0x33, !PT ;  /* 0x00000008ff049c12 */ /* 0x000fe2000f8e33ff */
[----:B------:R-:W-:Y:S06]  /*0460*/  BRA `(.L_x_13) ;  /* 0x0000000000087947 */ /* 0x000fec0003800000 */
.L_x_12:
[----:B------:R-:W-:-:S07]  /*0470*/  MOV R6, 0x490 ;  /* 0x0000049000067802 */ /* 0x000fce0000000f00 */
[----:B------:R-:W-:Y:S05]  /*0480*/  CALL.REL.NOINC `($__internal_0_$__cuda_sm20_rem_u64) ;  /* 0x0000001800707944 */ /* 0x000fea0003c00000 */
.L_x_13:
[----:B------:R-:W-:Y:S05]  /*0490*/  BSYNC.RECONVERGENT B0 ;  /* 0x0000000000007941 */ /* 0x000fea0003800200 */
.L_x_11:
        /* <DEDUP_REMOVED lines=26> */
.L_x_15:
[----:B------:R-:W-:-:S07]  /*0640*/  MOV R6, 0x660 ;  /* 0x0000066000067802 */ /* 0x000fce0000000f00 */
[----:B------:R-:W-:Y:S05]  /*0650*/  CALL.REL.NOINC `($__internal_0_$__cuda_sm20_rem_u64) ;  /* 0x0000001400fc7944 */ /* 0x000fea0003c00000 */
.L_x_16:
[----:B------:R-:W-:Y:S05]  /*0660*/  BSYNC.RECONVERGENT B0 ;  /* 0x0000000000007941 */ /* 0x000fea0003800200 */
.L_x_14:
        /* <DEDUP_REMOVED lines=26> */
.L_x_18:
[----:B------:R-:W-:-:S07]  /*0810*/  MOV R6, 0x830 ;  /* 0x0000083000067802 */ /* 0x000fce0000000f00 */
[----:B------:R-:W-:Y:S05]  /*0820*/  CALL.REL.NOINC `($__internal_0_$__cuda_sm20_rem_u64) ;  /* 0x0000001400887944 */ /* 0x000fea0003c00000 */
.L_x_19:
[----:B------:R-:W-:Y:S05]  /*0830*/  BSYNC.RECONVERGENT B0 ;  /* 0x0000000000007941 */ /* 0x000fea0003800200 */
.L_x_17:
        /* <DEDUP_REMOVED lines=26> */
.L_x_21:
[----:B------:R-:W-:-:S07]  /*09e0*/  MOV R6, 0xa00 ;  /* 0x00000a0000067802 */ /* 0x000fce0000000f00 */
[----:B------:R-:W-:Y:S05]  /*09f0*/  CALL.REL.NOINC `($__internal_0_$__cuda_sm20_rem_u64) ;  /* 0x0000001400147944 */ /* 0x000fea0003c00000 */
.L_x_22:
[----:B------:R-:W-:Y:S05]  /*0a00*/  BSYNC.RECONVERGENT B0 ;  /* 0x0000000000007941 */ /* 0x000fea0003800200 */
.L_x_20:
        /* <DEDUP_REMOVED lines=26> */
.L_x_24:
[----:B------:R-:W-:-:S07]  /*0bb0*/  MOV R6, 0xbd0 ;  /* 0x00000bd000067802 */ /* 0x000fce0000000f00 */
[----:B------:R-:W-:Y:S05]  /*0bc0*/  CALL.REL.NOINC `($__internal_0_$__cuda_sm20_rem_u64) ;  /* 0x0000001000a07944 */ /* 0x000fea0003c00000 */
.L_x_25:
[----:B------:R-:W-:Y:S05]  /*0bd0*/  BSYNC.RECONVERGENT B0 ;  /* 0x0000000000007941 */ /* 0x000fea0003800200 */
.L_x_23:
        /* <DEDUP_REMOVED lines=26> */
.L_x_27:
[----:B------:R-:W-:-:S07]  /*0d80*/  MOV R6, 0xda0 ;  /* 0x00000da000067802 */ /* 0x000fce0000000f00 */
[----:B------:R-:W-:Y:S05]  /*0d90*/  CALL.REL.NOINC `($__internal_0_$__cuda_sm20_rem_u64) ;  /* 0x00000010002c7944 */ /* 0x000fea0003c00000 */
.L_x_28:
[----:B------:R-:W-:Y:S05]  /*0da0*/  BSYNC.RECONVERGENT B0 ;  /* 0x0000000000007941 */ /* 0x000fea0003800200 */
.L_x_26:
        /* <DEDUP_REMOVED lines=26> */
.L_x_30:
[----:B------:R-:W-:-:S07]  /*0f50*/  MOV R6, 0xf70 ;  /* 0x00000f7000067802 */ /* 0x000fce0000000f00 */
[----:B------:R-:W-:Y:S05]  /*0f60*/  CALL.REL.NOINC `($__internal_0_$__cuda_sm20_rem_u64) ;  /* 0x0000000c00b87944 */ /* 0x000fea0003c00000 */
.L_x_31:
[----:B------:R-:W-:Y:S05]  /*0f70*/  BSYNC.RECONVERGENT B0 ;  /* 0x0000000000007941 */ /* 0x000fea0003800200 */
.L_x_29:
        /* <DEDUP_REMOVED lines=26> */
.L_x_33:
[----:B------:R-:W-:-:S07]  /*1120*/  MOV R6, 0x1140 ;  /* 0x0000114000067802 */ /* 0x000fce0000000f00 */
[----:B------:R-:W-:Y:S05]  /*1130*/  CALL.REL.NOINC `($__internal_0_$__cuda_sm20_rem_u64) ;  /* 0x0000000c00447944 */ /* 0x000fea0003c00000 */
.L_x_34:
[----:B------:R-:W-:Y:S05]  /*1140*/  BSYNC.RECONVERGENT B0 ;  /* 0x0000000000007941 */ /* 0x000fea0003800200 */
.L_x_32:
        /* <DEDUP_REMOVED lines=26> */
.L_x_36:
[----:B------:R-:W-:-:S07]  /*12f0*/  MOV R6, 0x1310 ;  /* 0x0000131000067802 */ /* 0x000fce0000000f00 */
[----:B------:R-:W-:Y:S05]  /*1300*/  CALL.REL.NOINC `($__internal_0_$__cuda_sm20_rem_u64) ;  /* 0x0000000800d07944 */ /* 0x000fea0003c00000 */
.L_x_37:
[----:B------:R-:W-:Y:S05]  /*1310*/  BSYNC.RECONVERGENT B0 ;  /* 0x0000000000007941 */ /* 0x000fea0003800200 */
.L_x_35:
        /* <DEDUP_REMOVED lines=26> */
.L_x_39:
[----:B------:R-:W-:-:S07]  /*14c0*/  MOV R6, 0x14e0 ;  /* 0x000014e000067802 */ /* 0x000fce0000000f00 */
[----:B------:R-:W-:Y:S05]  /*14d0*/  CALL.REL.NOINC `($__internal_0_$__cuda_sm20_rem_u64) ;  /* 0x00000008005c7944 */ /* 0x000fea0003c00000 */
.L_x_40:
[----:B------:R-:W-:Y:S05]  /*14e0*/  BSYNC.RECONVERGENT B0 ;  /* 0x0000000000007941 */ /* 0x000fea0003800200 */
.L_x_38:
        /* <DEDUP_REMOVED lines=26> */
.L_x_42:
[----:B------:R-:W-:-:S07]  /*1690*/  MOV R6, 0x16b0 ;  /* 0x000016b000067802 */ /* 0x000fce0000000f00 */
[----:B------:R-:W-:Y:S05]  /*16a0*/  CALL.REL.NOINC `($__internal_0_$__cuda_sm20_rem_u64) ;  /* 0x0000000400e87944 */ /* 0x000fea0003c00000 */
.L_x_43:
[----:B------:R-:W-:Y:S05]  /*16b0*/  BSYNC.RECONVERGENT B0 ;  /* 0x0000000000007941 */ /* 0x000fea0003800200 */
.L_x_41:
        /* <DEDUP_REMOVED lines=26> */
.L_x_45:
[----:B------:R-:W-:-:S07]  /*1860*/  MOV R6, 0x1880 ;  /* 0x0000188000067802 */ /* 0x000fce0000000f00 */
[----:B------:R-:W-:Y:S05]  /*1870*/  CALL.REL.NOINC `($__internal_0_$__cuda_sm20_rem_u64) ;  /* 0x0000000400747944 */ /* 0x000fea0003c00000 */
.L_x_46:
[----:B------:R-:W-:Y:S05]  /*1880*/  BSYNC.RECONVERGENT B0 ;  /* 0x0000000000007941 */ /* 0x000fea0003800200 */
.L_x_44:
        /* <DEDUP_REMOVED lines=26> */
.L_x_48:
[----:B------:R-:W-:-:S07]  /*1a30*/  MOV R6, 0x1a50 ;  /* 0x00001a5000067802 */ /* 0x000fce0000000f00 */
[----:B------:R-:W-:Y:S05]  /*1a40*/  CALL.REL.NOINC `($__internal_0_$__cuda_sm20_rem_u64) ;  /* 0x0000000400007944 */ /* 0x000fea0003c00000 */
.L_x_49:
[----:B------:R-:W-:Y:S05]  /*1a50*/  BSYNC.RECONVERGENT B0 ;  /* 0x0000000000007941 */ /* 0x000fea0003800200 */
.L_x_47:
        /* <DEDUP_REMOVED lines=26> */
.L_x_51:
[----:B------:R-:W-:-:S07]  /*1c00*/  MOV R6, 0x1c20 ;  /* 0x00001c2000067802 */ /* 0x000fce0000000f00 */
[----:B------:R-:W-:Y:S05]  /*1c10*/  CALL.REL.NOINC `($__internal_0_$__cuda_sm20_rem_u64) ;  /* 0x00000000008c7944 */ /* 0x000fea0003c00000 */
.L_x_52:
[----:B------:R-:W-:Y:S05]  /*1c20*/  BSYNC.RECONVERGENT B0 ;  /* 0x0000000000007941 */ /* 0x000fea0003800200 */
.L_x_50:
        /* <DEDUP_REMOVED lines=10> */
[----:B0-----:R-:W-:-:S06]  /*1cd0*/  VIADD R6, R5, 0xffffffe ;  /* 0x0ffffffe05067836 */ /* 0x001fcc0000000000 */
        /* <DEDUP_REMOVED lines=12> */
[----:B------:R-:W-:-:S05]  /*1da0*/  @!P1 LOP3.LUT R4, RZ, UR8, RZ, 0x33, !PT ;  /* 0x00000008ff049c12 */ /* 0x000fca000f8e33ff */
[----:B------:R-:W-:Y:S01]  /*1db0*/  IMAD.MOV.U32 R7, RZ, RZ, R4 ;  /* 0x000000ffff077224 */ /* 0x000fe200078e0004 */
[----:B------:R-:W-:Y:S06]  /*1dc0*/  BRA `(.L_x_55) ;  /* 0x00000000000c7947 */ /* 0x000fec0003800000 */
.L_x_54:
[----:B------:R-:W-:-:S07]  /*1dd0*/  MOV R6, 0x1df0 ;  /* 0x00001df000067802 */ /* 0x000fce0000000f00 */
[----:B------:R-:W-:Y:S05]  /*1de0*/  CALL.REL.NOINC `($__internal_0_$__cuda_sm20_rem_u64) ;  /* 0x0000000000187944 */ /* 0x000fea0003c00000 */
[----:B------:R-:W-:-:S07]  /*1df0*/  MOV R7, R4 ;  /* 0x0000000400077202 */ /* 0x000fce0000000f00 */
.L_x_55:
[----:B------:R-:W-:Y:S05]  /*1e00*/  BSYNC.RECONVERGENT B0 ;  /* 0x0000000000007941 */ /* 0x000fea0003800200 */
.L_x_53:
[----:B------:R-:W0:Y:S02]  /*1e10*/  LDC.64 R4, c[0x0][0x390] ;  /* 0x0000e400ff047b82 */ /* 0x000e240000000a00 */
[----:B0-----:R-:W-:-:S05]  /*1e20*/  IMAD.WIDE R2, R2, 0x4, R4 ;  /* 0x0000000402027825 */ /* 0x001fca00078e0204 */
[----:B------:R-:W-:Y:S01]  /*1e30*/  STG.E desc[UR6][R2.64], R7 ;  /* 0x0000000702007986 */ /* 0x000fe2000c101906 */
[----:B------:R-:W-:Y:S05]  /*1e40*/  EXIT ;  /* 0x000000000000794d */ /* 0x000fea0003800000 */
        .weak           $__internal_0_$__cuda_sm20_rem_u64
        .type           $__internal_0_$__cuda_sm20_rem_u64,@function
        .size           $__internal_0_$__cuda_sm20_rem_u64,(.L_x_57 - $__internal_0_$__cuda_sm20_rem_u64)
$__internal_0_$__cuda_sm20_rem_u64:
[----:B------:R-:W0:Y:S08]  /*1e50*/  I2F.U64.RP R5, UR4 ;  /* 0x0000000400057d12 */ /* 0x000e300008309000 */
[----:B0-----:R-:W0:Y:S02]  /*1e60*/  MUFU.RCP R5, R5 ;  /* 0x0000000500057308 */ /* 0x001e240000001000 */
[----:B0-----:R-:W-:-:S06]  /*1e70*/  VIADD R8, R5, 0x1ffffffe ;  /* 0x1ffffffe05087836 */ /* 0x001fcc0000000000 */
[----:B------:R-:W0:Y:S02]  /*1e80*/  F2I.U64.TRUNC R8, R8 ;  /* 0x0000000800087311 */ /* 0x000e24000020d800 */
[----:B0-----:R-:W-:-:S04]  /*1e90*/  IMAD.WIDE.U32 R10, R8, UR4, RZ ;  /* 0x00000004080a7c25 */ /* 0x001fc8000f8e00ff */
[C---:B------:R-:W-:Y:S01]  /*1ea0*/  IMAD R7, R8.reuse, UR5, R11 ;  /* 0x0000000508077c24 */ /* 0x040fe2000f8e020b */
[----:B------:R-:W-:Y:S01]  /*1eb0*/  IADD3 R13, P0, PT, RZ, -R10, RZ ;  /* 0x8000000aff0d7210 */ /* 0x000fe20007f1e0ff */
[----:B------:R-:W-:Y:S02]  /*1ec0*/  IMAD.MOV.U32 R11, RZ, RZ, R8 ;  /* 0x000000ffff0b7224 */ /* 0x000fe400078e0008 */
[----:B------:R-:W-:Y:S02]  /*1ed0*/  IMAD R7, R9, UR4, R7 ;  /* 0x0000000409077c24 */ /* 0x000fe4000f8e0207 */
[----:B------:R-:W-:-:S03]  /*1ee0*/  IMAD.HI.U32 R10, R8, R13, RZ ;  /* 0x0000000d080a7227 */ /* 0x000fc600078e00ff */
[----:B------:R-:W-:-:S05]  /*1ef0*/  IADD3.X R7, PT, PT, RZ, ~R7, RZ, P0, !PT ;  /* 0x80000007ff077210 */ /* 0x000fca00007fe4ff */
[----:B------:R-:W-:-:S04]  /*1f00*/  IMAD.WIDE.U32 R10, P0, R8, R7, R10 ;  /* 0x00000007080a7225 */ /* 0x000fc8000780000a */
[C---:B------:R-:W-:Y:S02]  /*1f10*/  IMAD R15, R9.reuse, R7, RZ ;  /* 0x00000007090f7224 */ /* 0x040fe400078e02ff */
[----:B------:R-:W-:-:S04]  /*1f20*/  IMAD.HI.U32 R10, P1, R9, R13, R10 ;  /* 0x0000000d090a7227 */ /* 0x000fc8000782000a */
[----:B------:R-:W-:Y:S01]  /*1f30*/  IMAD.HI.U32 R5, R9, R7, RZ ;  /* 0x0000000709057227 */ /* 0x000fe200078e00ff */
[----:B------:R-:W-:-:S04]  /*1f40*/  IADD3 R11, P2, PT, R15, R10, RZ ;  /* 0x0000000a0f0b7210 */ /* 0x000fc80007f5e0ff */
[----:B------:R-:W-:Y:S01]  /*1f50*/  IADD3.X R5, PT, PT, R5, R9, RZ, P0, !PT ;  /* 0x0000000905057210 */ /* 0x000fe200007fe4ff */
[----:B------:R-:W-:-:S03]  /*1f60*/  IMAD.WIDE.U32 R8, R11, UR4, RZ ;  /* 0x000000040b087c25 */ /* 0x000fc6000f8e00ff */
[----:B------:R-:W-:Y:S01]  /*1f70*/  IADD3.X R5, PT, PT, RZ, RZ, R5, P2, P1 ;  /* 0x000000ffff057210 */ /* 0x000fe200017e2405 */
[----:B------:R-:W-:Y:S01]  /*1f80*/  IMAD R10, R11, UR5, R9 ;  /* 0x000000050b0a7c24 */ /* 0x000fe2000f8e0209 */
[----:B------:R-:W-:-:S03]  /*1f90*/  IADD3 R9, P0, PT, RZ, -R8, RZ ;  /* 0x80000008ff097210 */ /* 0x000fc60007f1e0ff */
[----:B------:R-:W-:Y:S02]  /*1fa0*/  IMAD R7, R5, UR4, R10 ;  /* 0x0000000405077c24 */ /* 0x000fe4000f8e020a */
[----:B------:R-:W-:-:S04]  /*1fb0*/  IMAD.HI.U32 R10, R11, R9, RZ ;  /* 0x000000090b0a7227 */ /* 0x000fc800078e00ff */
[----:B------:R-:W-:-:S04]  /*1fc0*/  IMAD.X R8, RZ, RZ, ~R7, P0 ;  /* 0x000000ffff087224 */ /* 0x000fc800000e0e07 */
[----:B------:R-:W-:-:S04]  /*1fd0*/  IMAD.WIDE.U32 R10, P0, R11, R8, R10 ;  /* 0x000000080b0a7225 */ /* 0x000fc8000780000a */
[C---:B------:R-:W-:Y:S02]  /*1fe0*/  IMAD R12, R5.reuse, R8, RZ ;  /* 0x00000008050c7224 */ /* 0x040fe400078e02ff */
[----:B------:R-:W-:-:S04]  /*1ff0*/  IMAD.HI.U32 R7, P1, R5, R9, R10 ;  /* 0x0000000905077227 */ /* 0x000fc8000782000a */
[----:B------:R-:W-:Y:S01]  /*2000*/  IMAD.HI.U32 R8, R5, R8, RZ ;  /* 0x0000000805087227 */ /* 0x000fe200078e00ff */
[----:B------:R-:W-:-:S03]  /*2010*/  IADD3 R7, P2, PT, R12, R7, RZ ;  /* 0x000000070c077210 */ /* 0x000fc60007f5e0ff */
[----:B------:R-:W-:Y:S01]  /*2020*/  IMAD.MOV.U32 R9, RZ, RZ, RZ ;  /* 0x000000ffff097224 */ /* 0x000fe200078e00ff */
[----:B------:R-:W-:Y:S01]  /*2030*/  IADD3.X R5, PT, PT, R8, R5, RZ, P0, !PT ;  /* 0x0000000508057210 */ /* 0x000fe200007fe4ff */
[----:B------:R-:W-:-:S03]  /*2040*/  IMAD.HI.U32 R8, R7, R4, RZ ;  /* 0x0000000407087227 */ /* 0x000fc600078e00ff */
[----:B------:R-:W-:Y:S01]  /*2050*/  IADD3.X R5, PT, PT, RZ, RZ, R5, P2, P1 ;  /* 0x000000ffff057210 */ /* 0x000fe200017e2405 */
[----:B------:R-:W-:-:S04]  /*2060*/  IMAD.WIDE.U32 R8, R7, R3, R8 ;  /* 0x0000000307087225 */ /* 0x000fc800078e0008 */
[C---:B------:R-:W-:Y:S02]  /*2070*/  IMAD R10, R5.reuse, R3, RZ ;  /* 0x00000003050a7224 */ /* 0x040fe400078e02ff */
[----:B------:R-:W-:-:S04]  /*2080*/  IMAD.HI.U32 R7, P0, R5, R4, R8 ;  /* 0x0000000405077227 */ /* 0x000fc80007800008 */
[----:B------:R-:W-:Y:S01]  /*2090*/  IMAD.HI.U32 R5, R5, R3, RZ ;  /* 0x0000000305057227 */ /* 0x000fe200078e00ff */
[----:B------:R-:W-:-:S04]  /*20a0*/  IADD3 R7, P1, PT, R10, R7, RZ ;  /* 0x000000070a077210 */ /* 0x000fc80007f3e0ff */
[----:B------:R-:W-:Y:S01]  /*20b0*/  IADD3.X R5, PT, PT, R5, RZ, RZ, P0, !PT ;  /* 0x000000ff05057210 */ /* 0x000fe200007fe4ff */
[----:B------:R-:W-:-:S04]  /*20c0*/  IMAD.WIDE.U32 R8, R7, UR4, RZ ;  /* 0x0000000407087c25 */ /* 0x000fc8000f8e00ff */
[----:B------:R-:W-:Y:S01]  /*20d0*/  IMAD.X R5, RZ, RZ, R5, P1 ;  /* 0x000000ffff057224 */ /* 0x000fe200008e0605 */
[----:B------:R-:W-:Y:S01]  /*20e0*/  IADD3 R4, P1, PT, -R8, R4, RZ ;  /* 0x0000000408047210 */ /* 0x000fe20007f3e1ff */
[----:B------:R-:W-:Y:S02]  /*20f0*/  IMAD R10, R7, UR5, R9 ;  /* 0x00000005070a7c24 */ /* 0x000fe4000f8e0209 */
[----:B------:R-:W-:Y:S01]  /*2100*/  HFMA2 R7, -RZ, RZ, 0, 0 ;  /* 0x00000000ff077431 */ /* 0x000fe200000001ff */
[----:B------:R-:W-:Y:S01]  /*2110*/  ISETP.GE.U32.AND P0, PT, R4, UR4, PT ;  /* 0x0000000404007c0c */ /* 0x000fe2000bf06070 */
[----:B------:R-:W-:-:S05]  /*2120*/  IMAD R10, R5, UR4, R10 ;  /* 0x00000004050a7c24 */ /* 0x000fca000f8e020a */
[----:B------:R-:W-:Y:S02]  /*2130*/  IADD3.X R5, PT, PT, ~R10, R3, RZ, P1, !PT ;  /* 0x000000030a057210 */ /* 0x000fe40000ffe5ff */
[----:B------:R-:W-:Y:S02]  /*2140*/  IADD3 R3, P1, PT, R4, -UR4, RZ ;  /* 0x8000000404037c10 */ /* 0x000fe4000ff3e0ff */
[C---:B------:R-:W-:Y:S02]  /*2150*/  ISETP.GE.U32.AND.EX P0, PT, R5.reuse, UR5, PT, P0 ;  /* 0x0000000505007c0c */ /* 0x040fe4000bf06100 */
[----:B------:R-:W-:Y:S02]  /*2160*/  IADD3.X R8, PT, PT, R5, ~UR5, RZ, P1, !PT ;  /* 0x8000000505087c10 */ /* 0x000fe40008ffe4ff */
[----:B------:R-:W-:Y:S02]  /*2170*/  SEL R3, R3, R4, P0 ;  /* 0x0000000403037207 */ /* 0x000fe40000000000 */
[----:B------:R-:W-:-:S02]  /*2180*/  SEL R8, R8, R5, P0 ;  /* 0x0000000508087207 */ /* 0x000fc40000000000 */
[C---:B------:R-:W-:Y:S02]  /*2190*/  ISETP.GE.U32.AND P0, PT, R3.reuse, UR4, PT ;  /* 0x0000000403007c0c */ /* 0x040fe4000bf06070 */
[----:B------:R-:W-:Y:S02]  /*21a0*/  IADD3 R4, P2, PT, R3, -UR4, RZ ;  /* 0x8000000403047c10 */ /* 0x000fe4000ff5e0ff */
[----:B------:R-:W-:Y:S02]  /*21b0*/  ISETP.NE.U32.AND P1, PT, RZ, UR4, PT ;  /* 0x00000004ff007c0c */ /* 0x000fe4000bf25070 */
[C---:B------:R-:W-:Y:S02]  /*21c0*/  ISETP.GE.U32.AND.EX P0, PT, R8.reuse, UR5, PT, P0 ;  /* 0x0000000508007c0c */ /* 0x040fe4000bf06100 */
[----:B------:R-:W-:Y:S02]  /*21d0*/  IADD3.X R5, PT, PT, R8, ~UR5, RZ, P2, !PT ;  /* 0x8000000508057c10 */ /* 0x000fe400097fe4ff */
[----:B------:R-:W-:-:S02]  /*21e0*/  ISETP.NE.AND.EX P1, PT, RZ, UR5, PT, P1 ;  /* 0x00000005ff007c0c */ /* 0x000fc4000bf25310 */
[----:B------:R-:W-:Y:S02]  /*21f0*/  SEL R4, R4, R3, P0 ;  /* 0x0000000304047207 */ /* 0x000fe40000000000 */
[----:B------:R-:W-:Y:S02]  /*2200*/  SEL R5, R5, R8, P0 ;  /* 0x0000000805057207 */ /* 0x000fe40000000000 */
[----:B------:R-:W-:Y:S02]  /*2210*/  SEL R4, R4, 0xffffffff, P1 ;  /* 0xffffffff04047807 */ /* 0x000fe40000800000 */
[----:B------:R-:W-:Y:S01]  /*2220*/  SEL R5, R5, 0xffffffff, P1 ;  /* 0xffffffff05057807 */ /* 0x000fe20000800000 */
[----:B------:R-:W-:Y:S06]  /*2230*/  RET.REL.NODEC R6 `(_Z22kernel_dynamic_chain16PjS_S_ij) ;  /* 0xffffffdc06707950 */ /* 0x000fec0003c3ffff */
.L_x_56:
        /* <DEDUP_REMOVED lines=12> */
.L_x_57:


//--------------------- .nv.shared.reserved.0     --------------------------
	.section	.nv.shared.reserved.0,"aw",@nobits
	.weak		__nv_reservedSMEM_offset_0_alias
	.size		__nv_reservedSMEM_offset_0_alias, 0, 64
	.other		__nv_reservedSMEM_offset_0_alias,@"STO_CUDA_RESERVED_SHARED STV_DEFAULT"
__nv_reservedSMEM_offset_0_alias:
	.zero		0
	.zero		64


//--------------------- .nv.constant0._Z19kernel_mont_chain16ILj16769023ELj83877889EEvPjS0_S0_i --------------------------
	.section	.nv.constant0._Z19kernel_mont_chain16ILj16769023ELj83877889EEvPjS0_S0_i,"a",@progbits
	.sectionflags	@""
	.align	4
.nv.constant0._Z19kernel_mont_chain16ILj16769023ELj83877889EEvPjS0_S0_i:
	.zero		924


//--------------------- .nv.constant0._Z22kernel_barrett_chain16ILj16769023EEvPjS0_S0_i --------------------------
	.section	.nv.constant0._Z22kernel_barrett_chain16ILj16769023EEvPjS0_S0_i,"a",@progbits
	.sectionflags	@""
	.align	4
.nv.constant0._Z22kernel_barrett_chain16ILj16769023EEvPjS0_S0_i:
	.zero		924


//--------------------- .nv.constant0._Z19kernel_mont_chain16ILj1048573ELj2386209451EEvPjS0_S0_i --------------------------
	.section	.nv.constant0._Z19kernel_mont_chain16ILj1048573ELj2386209451EEvPjS0_S0_i,"a",@progbits
	.sectionflags	@""
	.align	4
.nv.constant0._Z19kernel_mont_chain16ILj1048573ELj2386209451EEvPjS0_S0_i:
	.zero		924


//--------------------- .nv.constant0._Z22kernel_barrett_chain16ILj1048573EEvPjS0_S0_i --------------------------
	.section	.nv.constant0._Z22kernel_barrett_chain16ILj1048573EEvPjS0_S0_i,"a",@progbits
	.sectionflags	@""
	.align	4
.nv.constant0._Z22kernel_barrett_chain16ILj1048573EEvPjS0_S0_i:
	.zero		924


//--------------------- .nv.constant0._Z19kernel_mont_chain16ILj65521ELj839905007EEvPjS0_S0_i --------------------------
	.section	.nv.constant0._Z19kernel_mont_chain16ILj65521ELj839905007EEvPjS0_S0_i,"a",@progbits
	.sectionflags	@""
	.align	4
.nv.constant0._Z19kernel_mont_chain16ILj65521ELj839905007EEvPjS0_S0_i:
	.zero		924


//--------------------- .nv.constant0._Z22kernel_barrett_chain16ILj65521EEvPjS0_S0_i --------------------------
	.section	.nv.constant0._Z22kernel_barrett_chain16ILj65521EEvPjS0_S0_i,"a",@progbits
	.sectionflags	@""
	.align	4
.nv.constant0._Z22kernel_barrett_chain16ILj65521EEvPjS0_S0_i:
	.zero		924


//--------------------- .nv.constant0._Z19kernel_mont_chain16ILj268369921ELj268369919EEvPjS0_S0_i --------------------------
	.section	.nv.constant0._Z19kernel_mont_chain16ILj268369921ELj268369919EEvPjS0_S0_i,"a",@progbits
	.sectionflags	@""
	.align	4
.nv.constant0._Z19kernel_mont_chain16ILj268369921ELj268369919EEvPjS0_S0_i:
	.zero		924


//--------------------- .nv.constant0._Z22kernel_barrett_chain16ILj268369921EEvPjS0_S0_i --------------------------
	.section	.nv.constant0._Z22kernel_barrett_chain16ILj268369921EEvPjS0_S0_i,"a",@progbits
	.sectionflags	@""
	.align	4
.nv.constant0._Z22kernel_barrett_chain16ILj268369921EEvPjS0_S0_i:
	.zero		924


//--------------------- .nv.constant0._Z22kernel_dynamic_chain16PjS_S_ij --------------------------
	.section	.nv.constant0._Z22kernel_dynamic_chain16PjS_S_ij,"a",@progbits
	.sectionflags	@""
	.align	4
.nv.constant0._Z22kernel_dynamic_chain16PjS_S_ij:
	.zero		928


//--------------------- SYMBOLS --------------------------

	.type		.nv.reservedSmem.offset0,@object
	.size		.nv.reservedSmem.offset0,0x4
